	.target	sm_100a

	.elftype	@"ET_EXEC"


//--------------------- .note.nv.tkinfo           --------------------------
	.section	.note.nv.tkinfo,"",@"SHT_NOTE"
	.sectionflags	@"SHF_NOTE_NV_TKINFO"
	.tkinfo
        /*0018*/ 	.word	0x00000081
        /*0030*/ 	.string	""
        /*0030*/ 	.string	"ptxas-blackwell"
        /*0030*/ 	.string	"Cuda compilation tools, release 12.9, V12.9.86"
        /*0030*/ 	.string	"Build cuda_12.9.r12.9/compiler.36037853_0"
        /*0030*/ 	.string	"-v  -suppress-debug-info  -lineinfo  -arch sm_100a "



//--------------------- .note.nv.cuver            --------------------------
	.section	.note.nv.cuver,"",@"SHT_NOTE"
	.sectionflags	@"SHF_NOTE_NV_CUVER"
        /*0018*/ 	.short	0x0001
        /*001a*/ 	.short	0x0064
        /*001c*/ 	.short	0x0001
        /*001e*/ 	.short	0x0000
        /*0020*/ 	.short	0x0001
        /*0022*/ 	.short	0x0000


//--------------------- .nv.info                  --------------------------
	.section	.nv.info,"",@"SHT_CUDA_INFO"
	.align	4


	//----- nvinfo : EIATTR_REGCOUNT
	.align		4
        /*0000*/ 	.byte	0x04, 0x2f
        /*0002*/ 	.short	(.L_4 - .L_3)
	.align		4
.L_3:
        /*0004*/ 	.word	index@(gluon_tcgen05)
        /*0008*/ 	.word	0x00000018


	//----- nvinfo : EIATTR_FRAME_SIZE
	.align		4
.L_4:
        /*000c*/ 	.byte	0x04, 0x11
        /*000e*/ 	.short	(.L_6 - .L_5)
	.align		4
.L_5:
        /*0010*/ 	.word	index@($__internal_2_$__cuda_sm10x_tcgen05_guardrail_trap_unallocated_columns_being_dealloced)
        /*0014*/ 	.word	0x00000000


	//----- nvinfo : EIATTR_FRAME_SIZE
	.align		4
.L_6:
        /*0018*/ 	.byte	0x04, 0x11
        /*001a*/ 	.short	(.L_8 - .L_7)
	.align		4
.L_7:
        /*001c*/ 	.word	index@($__internal_1_$__cuda_sm10x_tcgen05_guardrail_trap_phase_invalid_during_alloc)
        /*0020*/ 	.word	0x00000000


	//----- nvinfo : EIATTR_FRAME_SIZE
	.align		4
.L_8:
        /*0024*/ 	.byte	0x04, 0x11
        /*0026*/ 	.short	(.L_10 - .L_9)
	.align		4
.L_9:
        /*0028*/ 	.word	index@($__internal_0_$__cuda_sm10x_tcgen05_guardrail_trap_col_being_dealloced_not_returned_by_alloc)
        /*002c*/ 	.word	0x00000000


	//----- nvinfo : EIATTR_FRAME_SIZE
	.align		4
.L_10:
        /*0030*/ 	.byte	0x04, 0x11
        /*0032*/ 	.short	(.L_12 - .L_11)
	.align		4
.L_11:
        /*0034*/ 	.word	index@(gluon_tcgen05)
        /*0038*/ 	.word	0x00000000


	//----- nvinfo : EIATTR_MIN_STACK_SIZE
	.align		4
.L_12:
        /*003c*/ 	.byte	0x04, 0x12
        /*003e*/ 	.short	(.L_14 - .L_13)
	.align		4
.L_13:
        /*0040*/ 	.word	index@(gluon_tcgen05)
        /*0044*/ 	.word	0x00000000
.L_14:


//--------------------- .nv.info.gluon_tcgen05    --------------------------
	.section	.nv.info.gluon_tcgen05,"",@"SHT_CUDA_INFO"
	.sectionflags	@""
	.align	4


	//----- nvinfo : EIATTR_CUDA_API_VERSION
	.align		4
        /*0000*/ 	.byte	0x04, 0x37
        /*0002*/ 	.short	(.L_16 - .L_15)
.L_15:
        /*0004*/ 	.word	0x00000081


	//----- nvinfo : EIATTR_KPARAM_INFO
	.align		4
.L_16:
        /*0008*/ 	.byte	0x04, 0x17
        /*000a*/ 	.short	(.L_18 - .L_17)
.L_17:
        /*000c*/ 	.word	0x00000000
        /*0010*/ 	.short	0x000a
        /*0012*/ 	.short	0x0048
        /*0014*/ 	.byte	0x00, 0xf4, 0x21, 0x00


	//----- nvinfo : EIATTR_KPARAM_INFO
	.align		4
.L_18:
        /*0018*/ 	.byte	0x04, 0x17
        /*001a*/ 	.short	(.L_20 - .L_19)
.L_19:
        /*001c*/ 	.word	0x00000000
        /*0020*/ 	.short	0x0009
        /*0022*/ 	.short	0x0040
        /*0024*/ 	.byte	0x00, 0xf4, 0x21, 0x00


	//----- nvinfo : EIATTR_KPARAM_INFO
	.align		4
.L_20:
        /*0028*/ 	.byte	0x04, 0x17
        /*002a*/ 	.short	(.L_22 - .L_21)
.L_21:
        /*002c*/ 	.word	0x00000000
        /*0030*/ 	.short	0x0008
        /*0032*/ 	.short	0x0038
        /*0034*/ 	.byte	0x00, 0xf0, 0x21, 0x00


	//----- nvinfo : EIATTR_KPARAM_INFO
	.align		4
.L_22:
        /*0038*/ 	.byte	0x04, 0x17
        /*003a*/ 	.short	(.L_24 - .L_23)
.L_23:
        /*003c*/ 	.word	0x00000000
        /*0040*/ 	.short	0x0007
        /*0042*/ 	.short	0x0030
        /*0044*/ 	.byte	0x00, 0xf0, 0x21, 0x00


	//----- nvinfo : EIATTR_KPARAM_INFO
	.align		4
.L_24:
        /*0048*/ 	.byte	0x04, 0x17
        /*004a*/ 	.short	(.L_26 - .L_25)
.L_25:
        /*004c*/ 	.word	0x00000000
        /*0050*/ 	.short	0x0006
        /*0052*/ 	.short	0x0028
        /*0054*/ 	.byte	0x00, 0xf0, 0x21, 0x00


	//----- nvinfo : EIATTR_KPARAM_INFO
	.align		4
.L_26:
        /*0058*/ 	.byte	0x04, 0x17
        /*005a*/ 	.short	(.L_28 - .L_27)
.L_27:
        /*005c*/ 	.word	0x00000000
        /*0060*/ 	.short	0x0005
        /*0062*/ 	.short	0x0020
        /*0064*/ 	.byte	0x00, 0xf0, 0x11, 0x00


	//----- nvinfo : EIATTR_KPARAM_INFO
	.align		4
.L_28:
        /*0068*/ 	.byte	0x04, 0x17
        /*006a*/ 	.short	(.L_30 - .L_29)
.L_29:
        /*006c*/ 	.word	0x00000000
        /*0070*/ 	.short	0x0004
        /*0072*/ 	.short	0x001c
        /*0074*/ 	.byte	0x00, 0xf0, 0x11, 0x00


	//----- nvinfo : EIATTR_KPARAM_INFO
	.align		4
.L_30:
        /*0078*/ 	.byte	0x04, 0x17
        /*007a*/ 	.short	(.L_32 - .L_31)
.L_31:
        /*007c*/ 	.word	0x00000000
        /*0080*/ 	.short	0x0003
        /*0082*/ 	.short	0x0018
        /*0084*/ 	.byte	0x00, 0xf0, 0x11, 0x00


	//----- nvinfo : EIATTR_KPARAM_INFO
	.align		4
.L_32:
        /*0088*/ 	.byte	0x04, 0x17
        /*008a*/ 	.short	(.L_34 - .L_33)
.L_33:
        /*008c*/ 	.word	0x00000000
        /*0090*/ 	.short	0x0002
        /*0092*/ 	.short	0x0010
        /*0094*/ 	.byte	0x00, 0xf4, 0x21, 0x00


	//----- nvinfo : EIATTR_KPARAM_INFO
	.align		4
.L_34:
        /*0098*/ 	.byte	0x04, 0x17
        /*009a*/ 	.short	(.L_36 - .L_35)
.L_35:
        /*009c*/ 	.word	0x00000000
        /*00a0*/ 	.short	0x0001
        /*00a2*/ 	.short	0x0008
        /*00a4*/ 	.byte	0x00, 0xf4, 0x21, 0x00


	//----- nvinfo : EIATTR_KPARAM_INFO
	.align		4
.L_36:
        /*00a8*/ 	.byte	0x04, 0x17
        /*00aa*/ 	.short	(.L_38 - .L_37)
.L_37:
        /*00ac*/ 	.word	0x00000000
        /*00b0*/ 	.short	0x0000
        /*00b2*/ 	.short	0x0000
        /*00b4*/ 	.byte	0x00, 0xf4, 0x21, 0x00


	//----- nvinfo : EIATTR_AT_ENTRY_FRAGMENTS
	.align		4
.L_38:
        /*00b8*/ 	.byte	0x04, 0x4f
        /*00ba*/ 	.short	(.L_40 - .L_39)


	//   ....[0]....
.L_39:
        /*00bc*/ 	.word	0x00000004


	//----- nvinfo : EIATTR_RESERVED_SMEM_USED
	.align		4
.L_40:
        /*00c0*/ 	.byte	0x01, 0x41
	.zero		2


	//----- nvinfo : EIATTR_SPARSE_MMA_MASK
	.align		4
        /*00c4*/ 	.byte	0x03, 0x50
        /*00c6*/ 	.short	0x0000


	//----- nvinfo : EIATTR_TCGEN05_1CTA_USED
	.align		4
        /*00c8*/ 	.byte	0x01, 0x51
	.zero		2


	//----- nvinfo : EIATTR_MAXREG_COUNT
	.align		4
        /*00cc*/ 	.byte	0x03, 0x1b
        /*00ce*/ 	.short	0x00ff


	//----- nvinfo : EIATTR_NUM_BARRIERS
	.align		4
        /*00d0*/ 	.byte	0x02, 0x4c
        /*00d2*/ 	.byte	0x01
	.zero		1


	//----- nvinfo : EIATTR_INT_WARP_WIDE_INSTR_OFFSETS
	.align		4
        /*00d4*/ 	.byte	0x04, 0x31
        /*00d6*/ 	.short	(.L_42 - .L_41)


	//   ....[0]....
.L_41:
        /*00d8*/ 	.word	0x00001620


	//   ....[1]....
        /*00dc*/ 	.word	0x00001640


	//   ....[2]....
        /*00e0*/ 	.word	0x000016c0


	//   ....[3]....
        /*00e4*/ 	.word	0x00001990


	//   ....[4]....
        /*00e8*/ 	.word	0x000019a0


	//   ....[5]....
        /*00ec*/ 	.word	0x000019b0


	//   ....[6]....
        /*00f0*/ 	.word	0x000019c0


	//   ....[7]....
        /*00f4*/ 	.word	0x00001bb0


	//   ....[8]....
        /*00f8*/ 	.word	0x00001bc0


	//   ....[9]....
        /*00fc*/ 	.word	0x00001d30


	//   ....[10]....
        /*0100*/ 	.word	0x00001d80


	//   ....[11]....
        /*0104*/ 	.word	0x00001d90


	//   ....[12]....
        /*0108*/ 	.word	0x00001dc0


	//   ....[13]....
        /*010c*/ 	.word	0x00001f40


	//   ....[14]....
        /*0110*/ 	.word	0x00001f50


	//   ....[15]....
        /*0114*/ 	.word	0x000022c0


	//   ....[16]....
        /*0118*/ 	.word	0x000022d0


	//   ....[17]....
        /*011c*/ 	.word	0x00002580


	//   ....[18]....
        /*0120*/ 	.word	0x000025d0


	//----- nvinfo : EIATTR_COOP_GROUP_MASK_REGIDS
	.align		4
.L_42:
        /*0124*/ 	.byte	0x04, 0x29
        /*0126*/ 	.short	(.L_44 - .L_43)


	//   ....[0]....
.L_43:
        /*0128*/ 	.word	0xffffffff


	//   ....[1]....
        /*012c*/ 	.word	0xffffffff


	//   ....[2]....
        /*0130*/ 	.word	0xffffffff


	//   ....[3]....
        /*0134*/ 	.word	0xffffffff


	//   ....[4]....
        /*0138*/ 	.word	0xffffffff


	//   ....[5]....
        /*013c*/ 	.word	0xffffffff


	//   ....[6]....
        /*0140*/ 	.word	0xffffffff


	//   ....[7]....
        /*0144*/ 	.word	0xffffffff


	//   ....[8]....
        /*0148*/ 	.word	0xffffffff


	//   ....[9]....
        /*014c*/ 	.word	0xffffffff


	//----- nvinfo : EIATTR_COOP_GROUP_INSTR_OFFSETS
	.align		4
.L_44:
        /*0150*/ 	.byte	0x04, 0x28
        /*0152*/ 	.short	(.L_46 - .L_45)


	//   ....[0]....
.L_45:
        /*0154*/ 	.word	0x00000050


	//   ....[1]....
        /*0158*/ 	.word	0x00000310


	//   ....[2]....
        /*015c*/ 	.word	0x000004f0


	//   ....[3]....
        /*0160*/ 	.word	0x000009a0


	//   ....[4]....
        /*0164*/ 	.word	0x00000ae0


	//   ....[5]....
        /*0168*/ 	.word	0x00000f50


	//   ....[6]....
        /*016c*/ 	.word	0x00001090


	//   ....[7]....
        /*0170*/ 	.word	0x000014e0


	//   ....[8]....
        /*0174*/ 	.word	0x00002410


	//   ....[9]....
        /*0178*/ 	.word	0x00002680


	//----- nvinfo : EIATTR_VRC_CTA_INIT_COUNT
	.align		4
.L_46:
        /*017c*/ 	.byte	0x02, 0x4a
        /*017e*/ 	.byte	0x80
	.zero		1


	//----- nvinfo : EIATTR_MBARRIER_INSTR_OFFSETS
	.align		4
        /*0180*/ 	.byte	0x04, 0x39
        /*0182*/ 	.short	(.L_48 - .L_47)


	//   ....[0]....
.L_47:
        /*0184*/ 	.word	0x000016e0
        /*0188*/ 	.word	0x000000ff
        /*018c*/ 	.word	0x00003000
        /*0190*/ 	.short	0x0100
        /*0192*/ 	.byte	0x08
	.zero		1


	//   ....[1]....
        /*0194*/ 	.word	0x000016f0
        /*0198*/ 	.word	0x000000ff
        /*019c*/ 	.word	0x00003020
        /*01a0*/ 	.short	0x0100
        /*01a2*/ 	.byte	0x08
	.zero		1


	//   ....[2]....
        /*01a4*/ 	.word	0x000017a0
        /*01a8*/ 	.word	0x000000ff
        /*01ac*/ 	.word	0x00003008
        /*01b0*/ 	.short	0x0100
        /*01b2*/ 	.byte	0x08
	.zero		1


	//   ....[3]....
        /*01b4*/ 	.word	0x000017b0
        /*01b8*/ 	.word	0x000000ff
        /*01bc*/ 	.word	0x00003028
        /*01c0*/ 	.short	0x0100
        /*01c2*/ 	.byte	0x08
	.zero		1


	//   ....[4]....
        /*01c4*/ 	.word	0x000018c0
        /*01c8*/ 	.word	0x000000ff
        /*01cc*/ 	.word	0x00003010
        /*01d0*/ 	.short	0x0100
        /*01d2*/ 	.byte	0x08
	.zero		1


	//   ....[5]....
        /*01d4*/ 	.word	0x000018d0
        /*01d8*/ 	.word	0x000000ff
        /*01dc*/ 	.word	0x00003030
        /*01e0*/ 	.short	0x0100
        /*01e2*/ 	.byte	0x08
	.zero		1


	//   ....[6]....
        /*01e4*/ 	.word	0x00001aa0
        /*01e8*/ 	.word	0x000000ff
        /*01ec*/ 	.word	0x00003000
        /*01f0*/ 	.short	0x010a
        /*01f2*/ 	.byte	0x08
	.zero		1


	//   ....[7]....
        /*01f4*/ 	.word	0x00001c10
        /*01f8*/ 	.word	0x000000ff
        /*01fc*/ 	.word	0x00003020
        /*0200*/ 	.short	0x010a
        /*0202*/ 	.byte	0x08
	.zero		1


	//   ....[8]....
        /*0204*/ 	.word	0x00001e30
        /*0208*/ 	.word	0x000000ff
        /*020c*/ 	.word	0x00003000
        /*0210*/ 	.short	0x010a
        /*0212*/ 	.byte	0x09
	.zero		1


	//   ....[9]....
        /*0214*/ 	.word	0x00001f90
        /*0218*/ 	.word	0x000000ff
        /*021c*/ 	.word	0x00003020
        /*0220*/ 	.short	0x010a
        /*0222*/ 	.byte	0x09
	.zero		1


	//   ....[10]....
        /*0224*/ 	.word	0x00002060
        /*0228*/ 	.word	0x000000ff
        /*022c*/ 	.word	0x00003000
        /*0230*/ 	.short	0x0108
        /*0232*/ 	.byte	0x08
	.zero		1


	//   ....[11]....
        /*0234*/ 	.word	0x00002070
        /*0238*/ 	.word	0x000000ff
        /*023c*/ 	.word	0x00003020
        /*0240*/ 	.short	0x0108
        /*0242*/ 	.byte	0x08
	.zero		1


	//   ....[12]....
        /*0244*/ 	.word	0x000020c0
        /*0248*/ 	.word	0x000000ff
        /*024c*/ 	.word	0x00003008
        /*0250*/ 	.short	0x0108
        /*0252*/ 	.byte	0x08
	.zero		1


	//   ....[13]....
        /*0254*/ 	.word	0x000020d0
        /*0258*/ 	.word	0x000000ff
        /*025c*/ 	.word	0x00003028
        /*0260*/ 	.short	0x0108
        /*0262*/ 	.byte	0x08
	.zero		1


	//   ....[14]....
        /*0264*/ 	.word	0x00002120
        /*0268*/ 	.word	0x000000ff
        /*026c*/ 	.word	0x00003010
        /*0270*/ 	.short	0x0108
        /*0272*/ 	.byte	0x08
	.zero		1


	//   ....[15]....
        /*0274*/ 	.word	0x00002130
        /*0278*/ 	.word	0x000000ff
        /*027c*/ 	.word	0x00003030
        /*0280*/ 	.short	0x0108
        /*0282*/ 	.byte	0x08
	.zero		1


	//   ....[16]....
        /*0284*/ 	.word	0x000026a0
        /*0288*/ 	.word	0x000000ff
        /*028c*/ 	.word	0x00003000
        /*0290*/ 	.short	0x010a
        /*0292*/ 	.byte	0x08
	.zero		1


	//   ....[17]....
        /*0294*/ 	.word	0x000026d0
        /*0298*/ 	.word	0x000000ff
        /*029c*/ 	.word	0x00003020
        /*02a0*/ 	.short	0x010a
        /*02a2*/ 	.byte	0x08
	.zero		1


	//   ....[18]....
        /*02a4*/ 	.word	0x00002700
        /*02a8*/ 	.word	0x000000ff
        /*02ac*/ 	.word	0x00003000
        /*02b0*/ 	.short	0x010a
        /*02b2*/ 	.byte	0x09
	.zero		1


	//   ....[19]....
        /*02b4*/ 	.word	0x00002730
        /*02b8*/ 	.word	0x000000ff
        /*02bc*/ 	.word	0x00003020
        /*02c0*/ 	.short	0x010a
        /*02c2*/ 	.byte	0x09
	.zero		1


	//----- nvinfo : EIATTR_NUM_MBARRIERS
	.align		4
.L_48:
        /*02c4*/ 	.byte	0x03, 0x38
        /*02c6*/ 	.short	0x0006


	//----- nvinfo : EIATTR_EXIT_INSTR_OFFSETS
	.align		4
        /*02c8*/ 	.byte	0x04, 0x1c
        /*02ca*/ 	.short	(.L_50 - .L_49)


	//   ....[0]....
.L_49:
        /*02cc*/ 	.word	0x00002690


	//----- nvinfo : EIATTR_REQNTID
	.align		4
.L_50:
        /*02d0*/ 	.byte	0x04, 0x10
        /*02d2*/ 	.short	(.L_52 - .L_51)
.L_51:
        /*02d4*/ 	.word	0x00000100
        /*02d8*/ 	.word	0x00000001
        /*02dc*/ 	.word	0x00000001


	//----- nvinfo : EIATTR_CRS_STACK_SIZE
	.align		4
.L_52:
        /*02e0*/ 	.byte	0x04, 0x1e
        /*02e2*/ 	.short	(.L_54 - .L_53)
.L_53:
        /*02e4*/ 	.word	0x00000000


	//----- nvinfo : EIATTR_CBANK_PARAM_SIZE
	.align		4
.L_54:
        /*02e8*/ 	.byte	0x03, 0x19
        /*02ea*/ 	.short	0x0050


	//----- nvinfo : EIATTR_PARAM_CBANK
	.align		4
        /*02ec*/ 	.byte	0x04, 0x0a
        /*02ee*/ 	.short	(.L_56 - .L_55)
	.align		4
.L_55:
        /*02f0*/ 	.word	index@(.nv.constant0.gluon_tcgen05)
        /*02f4*/ 	.short	0x0380
        /*02f6*/ 	.short	0x0050


	//----- nvinfo : EIATTR_SW_WAR
	.align		4
.L_56:
        /*02f8*/ 	.byte	0x04, 0x36
        /*02fa*/ 	.short	(.L_58 - .L_57)
.L_57:
        /*02fc*/ 	.word	0x00000008
.L_58:


//--------------------- .nv.compat                --------------------------
	.section	.nv.compat,"",@"SHT_CUDA_COMPAT_INFO"
	.align	4
        /*0000*/ 	.byte	0x02, 0x02, 0x02, 0x00, 0x02, 0x05, 0x05, 0x00, 0x02, 0x03, 0x03, 0x00, 0x02, 0x06, 0x01, 0x00


//--------------------- .nv.callgraph             --------------------------
	.section	.nv.callgraph,"",@"SHT_CUDA_CALLGRAPH"
	.align	4
	.sectionentsize	8
	.align		4
        /*0000*/ 	.word	0x00000000
	.align		4
        /*0004*/ 	.word	0xffffffff
	.align		4
        /*0008*/ 	.word	0x00000000
	.align		4
        /*000c*/ 	.word	0xfffffffe
	.align		4
        /*0010*/ 	.word	0x00000000
	.align		4
        /*0014*/ 	.word	0xfffffffd
	.align		4
        /*0018*/ 	.word	0x00000000
	.align		4
        /*001c*/ 	.word	0xfffffffc


//--------------------- .text.gluon_tcgen05       --------------------------
	.section	.text.gluon_tcgen05,"ax",@progbits
	.align	128
        .global         gluon_tcgen05
        .type           gluon_tcgen05,@function
        .size           gluon_tcgen05,(.L_x_81 - gluon_tcgen05)
        .other          gluon_tcgen05,@"STO_CUDA_ENTRY STV_DEFAULT"
gluon_tcgen05:
.text.gluon_tcgen05:
[----:B------:R-:W1:Y:S01]  /*0000*/  LDC R1, c[0x0][0x37c] ;  /* 0x0000df00ff017b82 */ /* 0x000e620000000800 */
[----:B------:R-:W2:Y:S02]  /*0010*/  S2R R0, SR_TID.X ;  /* 0x0000000000007919 */ /* 0x000ea40000002100 */
[----:B--2---:R-:W-:-:S13]  /*0020*/  ISETP.GE.U32.AND P2, PT, R0, 0x20, PT ;  /* 0x000000200000780c */ /* 0x004fda0003f46070 */
[----:B------:R-:W-:Y:S05]  /*0030*/  @P2 BRA `(.L_x_0) ;  /* 0x0000000000b82947 */ /* 0x000fea0003800000 */
[----:B------:R-:W2:Y:S01]  /*0040*/  S2UR UR6, SR_CgaCtaId ;  /* 0x00000000000679c3 */ /* 0x000ea20000008800 */
[----:B------:R-:W-:Y:S01]  /*0050*/  NOP ;  /* 0x0000000000007918 */ /* 0x000fe20000000000 */
[----:B------:R-:W-:Y:S02]  /*0060*/  UMOV UR4, 0x40 ;  /* 0x0000004000047882 */ /* 0x000fe40000000000 */
[----:B--2---:R-:W-:-:S09]  /*0070*/  ULEA UR4, UR6, UR4, 0x18 ;  /* 0x0000000406047291 */ /* 0x004fd2000f8ec0ff */
[----:B------:R-:W2:Y:S01]  /*0080*/  LDS.U8 R2, [UR4] ;  /* 0x00000004ff027984 */ /* 0x000ea20008000000 */
[----:B------:R-:W-:Y:S02]  /*0090*/  UMOV UR4, 0x400 ;  /* 0x0000040000047882 */ /* 0x000fe40000000000 */
[----:B------:R-:W-:Y:S01]  /*00a0*/  ULEA UR4, UR6, UR4, 0x18 ;  /* 0x0000000406047291 */ /* 0x000fe2000f8ec0ff */
[----:B--2---:R-:W-:-:S13]  /*00b0*/  ISETP.NE.AND P0, PT, R2, RZ, PT ;  /* 0x000000ff0200720c */ /* 0x004fda0003f05270 */
[----:B------:R-:W-:Y:S05]  /*00c0*/  @P0 BRA `(.L_x_1) ;  /* 0x00000000007c0947 */ /* 0x000fea0003800000 */
[----:B------:R-:W-:-:S13]  /*00d0*/  ELECT P0, URZ, PT ;  /* 0x0000000000ff782f */ /* 0x000fda0003800000 */
[----:B------:R-:W-:Y:S05]  /*00e0*/  @!P0 BRA `(.L_x_2) ;  /* 0x0000000000848947 */ /* 0x000fea0003800000 */
[----:B------:R-:W-:Y:S01]  /*00f0*/  UMOV UR5, 0x2 ;  /* 0x0000000200057882 */ /* 0x000fe20000000000 */
[----:B------:R-:W-:Y:S02]  /*0100*/  IMAD.MOV.U32 R5, RZ, RZ, 0x1 ;  /* 0x00000001ff057424 */ /* 0x000fe400078e00ff */
[----:B------:R-:W-:Y:S02]  /*0110*/  IMAD.MOV.U32 R3, RZ, RZ, 0x3 ;  /* 0x00000003ff037424 */ /* 0x000fe400078e00ff */
[----:B------:R-:W-:Y:S04]  /*0120*/  DEPBAR.LE SB2, 0x36 ;  /* 0x0000ad800000791a */ /* 0x000fe80000000000 */
[----:B------:R-:W2:Y:S02]  /*0130*/  UTCATOMSWS.FIND_AND_SET.ALIGN UP0, UR5, UR5 ;  /* 0x00000005000575e3 */ /* 0x000ea40008000800 */
[----:B--2---:R-:W-:-:S04]  /*0140*/  PLOP3.LUT P0, PT, PT, PT, UP0, 0x80, 0x8 ;  /* 0x000000000008781c */ /* 0x004fc80003f0f008 */
[----:B------:R-:W-:-:S04]  /*0150*/  SEL R2, RZ, 0xffffffff, !P0 ;  /* 0xffffffffff027807 */ /* 0x000fc80004000000 */
[----:B------:R-:W-:Y:S01]  /*0160*/  ISETP.NE.AND P0, PT, R2, RZ, PT ;  /* 0x000000ff0200720c */ /* 0x000fe20003f05270 */
[----:B------:R-:W-:-:S12]  /*0170*/  IMAD.U32 R2, RZ, RZ, UR5 ;  /* 0x00000005ff027e24 */ /* 0x000fd8000f8e00ff */
[----:B------:R-:W-:Y:S05]  /*0180*/  @P0 BRA `(.L_x_3) ;  /* 0x0000000000240947 */ /* 0x000fea0003800000 */
.L_x_4:
[----:B------:R-:W-:Y:S05]  /*0190*/  NANOSLEEP 0x64 ;  /* 0x000000640000795d */ /* 0x000fea0003800000 */
[----:B------:R-:W-:-:S05]  /*01a0*/  UMOV UR5, 0x2 ;  /* 0x0000000200057882 */ /* 0x000fca0000000000 */
[----:B------:R-:W-:Y:S04]  /*01b0*/  DEPBAR.LE SB2, 0x36 ;  /* 0x0000ad800000791a */ /* 0x000fe80000000000 */
[----:B------:R-:W2:Y:S02]  /*01c0*/  UTCATOMSWS.FIND_AND_SET.ALIGN UP0, UR5, UR5 ;  /* 0x00000005000575e3 */ /* 0x000ea40008000800 */
[----:B--2---:R-:W-:-:S04]  /*01d0*/  PLOP3.LUT P0, PT, PT, PT, UP0, 0x80, 0x8 ;  /* 0x000000000008781c */ /* 0x004fc80003f0f008 */
[----:B------:R-:W-:-:S04]  /*01e0*/  SEL R2, RZ, 0xffffffff, !P0 ;  /* 0xffffffffff027807 */ /* 0x000fc80004000000 */
[----:B------:R-:W-:Y:S01]  /*01f0*/  ISETP.NE.AND P0, PT, R2, RZ, PT ;  /* 0x000000ff0200720c */ /* 0x000fe20003f05270 */
[----:B------:R-:W-:-:S12]  /*0200*/  IMAD.U32 R2, RZ, RZ, UR5 ;  /* 0x00000005ff027e24 */ /* 0x000fd8000f8e00ff */
[----:B------:R-:W-:Y:S05]  /*0210*/  @!P0 BRA `(.L_x_4) ;  /* 0xfffffffc00dc8947 */ /* 0x000fea000383ffff */
.L_x_3:
[C---:B------:R-:W-:Y:S01]  /*0220*/  VIADD R4, R2.reuse, 0x10 ;  /* 0x0000001002047836 */ /* 0x040fe20000000000 */
[----:B------:R-:W-:Y:S01]  /*0230*/  UMOV UR5, 0x50 ;  /* 0x0000005000057882 */ /* 0x000fe20000000000 */
[----:B------:R-:W-:Y:S01]  /*0240*/  SHF.L.U32 R3, R3, R2, RZ ;  /* 0x0000000203037219 */ /* 0x000fe200000006ff */
[----:B------:R-:W-:Y:S01]  /*0250*/  ULEA UR5, UR6, UR5, 0x18 ;  /* 0x0000000506057291 */ /* 0x000fe2000f8ec0ff */
[----:B------:R-:W-:Y:S01]  /*0260*/  IMAD.SHL.U32 R2, R2, 0x20, RZ ;  /* 0x0000002002027824 */ /* 0x000fe200078e00ff */
[----:B------:R-:W-:-:S04]  /*0270*/  SHF.L.U32 R4, R5, R4, RZ ;  /* 0x0000000405047219 */ /* 0x000fc800000006ff */
[----:B------:R-:W-:-:S05]  /*0280*/  LOP3.LUT R3, R4, R3, RZ, 0xfc, !PT ;  /* 0x0000000304037212 */ /* 0x000fca00078efcff */
[----:B------:R2:W-:Y:S04]  /*0290*/  ATOMS.OR RZ, [UR5], R3 ;  /* 0x00000003ffff798c */ /* 0x0005e8000b000005 */
[----:B------:R2:W-:Y:S01]  /*02a0*/  STS [UR4], R2 ;  /* 0x00000002ff007988 */ /* 0x0005e20008000804 */
[----:B------:R-:W-:Y:S05]  /*02b0*/  BRA `(.L_x_2) ;  /* 0x0000000000107947 */ /* 0x000fea0003800000 */
.L_x_1:
[----:B------:R-:W-:Y:S01]  /*02c0*/  IMAD.MOV.U32 R3, RZ, RZ, -0x1 ;  /* 0xffffffffff037424 */ /* 0x000fe200078e00ff */
[----:B------:R-:W-:-:S04]  /*02d0*/  MOV R2, 0x300 ;  /* 0x0000030000027802 */ /* 0x000fc80000000f00 */
[----:B------:R2:W-:Y:S03]  /*02e0*/  STS [UR4], R3 ;  /* 0x00000003ff007988 */ /* 0x0005e60008000804 */
[----:B-12---:R-:W-:Y:S05]  /*02f0*/  CALL.REL.NOINC `($__internal_1_$__cuda_sm10x_tcgen05_guardrail_trap_phase_invalid_during_alloc) ;  /* 0x0000002400247944 */ /* 0x006fea0003c00000 */
.L_x_2:
[----:B------:R-:W-:Y:S05]  /*0300*/  WARPSYNC.ALL ;  /* 0x0000000000007948 */ /* 0x000fea0003800000 */
[----:B------:R-:W-:Y:S01]  /*0310*/  NOP ;  /* 0x0000000000007918 */ /* 0x000fe20000000000 */
.L_x_0:
[----:B------:R-:W3:Y:S08]  /*0320*/  S2UR UR4, SR_CgaCtaId ;  /* 0x00000000000479c3 */ /* 0x000ef00000008800 */
[----:B------:R-:W-:Y:S01]  /*0330*/  BAR.SYNC.DEFER_BLOCKING 0x0 ;  /* 0x0000000000007b1d */ /* 0x000fe20000010000 */
[----:B------:R-:W-:-:S05]  /*0340*/  LOP3.LUT R20, R0, 0xff, RZ, 0xc0, !PT ;  /* 0x000000ff00147812 */ /* 0x000fca00078ec0ff */
[----:B------:R-:W-:Y:S02]  /*0350*/  UMOV UR8, 0x400 ;  /* 0x0000040000087882 */ /* 0x000fe40000000000 */
[----:B------:R-:W4:Y:S08]  /*0360*/  LDC R8, c[0x0][0x3a0] ;  /* 0x0000e800ff087b82 */ /* 0x000f300000000800 */
[----:B------:R-:W5:Y:S01]  /*0370*/  S2UR UR9, SR_CTAID.Y ;  /* 0x00000000000979c3 */ /* 0x000f620000002600 */
[----:B---3--:R-:W-:-:S09]  /*0380*/  ULEA UR8, UR4, UR8, 0x18 ;  /* 0x0000000804087291 */ /* 0x008fd2000f8ec0ff */
[----:B------:R-:W3:Y:S01]  /*0390*/  LDS R4, [UR8] ;  /* 0x00000008ff047984 */ /* 0x000ee20008000800 */
[----:B------:R-:W-:Y:S06]  /*03a0*/  BAR.SYNC.DEFER_BLOCKING 0x0 ;  /* 0x0000000000007b1d */ /* 0x000fec0000010000 */
[----:B------:R-:W-:Y:S05]  /*03b0*/  @P2 BRA `(.L_x_5) ;  /* 0x0000000000182947 */ /* 0x000fea0003800000 */
[----:B------:R-:W-:Y:S01]  /*03c0*/  ELECT P0, URZ, PT ;  /* 0x0000000000ff782f */ /* 0x000fe20003800000 */
[----:B--2---:R-:W-:Y:S01]  /*03d0*/  IMAD.MOV.U32 R2, RZ, RZ, 0x1 ;  /* 0x00000001ff027424 */ /* 0x004fe200078e00ff */
[----:B------:R-:W-:Y:S01]  /*03e0*/  UMOV UR5, 0x40 ;  /* 0x0000004000057882 */ /* 0x000fe20000000000 */
[----:B------:R-:W-:Y:S01]  /*03f0*/  UVIRTCOUNT.DEALLOC.SMPOOL 0x80 ;  /* 0x000000800000784c */ /* 0x000fe20000000000 */
[----:B------:R-:W-:-:S09]  /*0400*/  ULEA UR5, UR4, UR5, 0x18 ;  /* 0x0000000504057291 */ /* 0x000fd2000f8ec0ff */
[----:B------:R2:W-:Y:S03]  /*0410*/  @P0 STS.U8 [UR5], R2 ;  /* 0x00000002ff000988 */ /* 0x0005e60008000005 */
.L_x_5:
[----:B------:R-:W2:Y:S01]  /*0420*/  S2UR UR4, SR_CTAID.Z ;  /* 0x00000000000479c3 */ /* 0x000ea20000002700 */
[----:B------:R-:W5:Y:S01]  /*0430*/  LDCU UR5, c[0x0][0x370] ;  /* 0x00006e00ff0577ac */ /* 0x000f620008000800 */
[----:B------:R-:W-:Y:S01]  /*0440*/  ISETP.GE.U32.AND P0, PT, R20, 0x20, PT ;  /* 0x000000201400780c */ /* 0x000fe20003f06070 */
[----:B----4-:R-:W-:Y:S01]  /*0450*/  VIADD R5, R8, 0xffffffff ;  /* 0xffffffff08057836 */ /* 0x010fe20000000000 */
[C---:B------:R-:W-:Y:S01]  /*0460*/  ISETP.NE.U32.AND P3, PT, R20.reuse, RZ, PT ;  /* 0x000000ff1400720c */ /* 0x040fe20003f65070 */
[----:B------:R-:W2:Y:S02]  /*0470*/  LDCU UR6, c[0x0][0x374] ;  /* 0x00006e80ff0677ac */ /* 0x000ea40008000800 */
[----:B--2---:R-:W-:Y:S01]  /*0480*/  LEA R2, R20, UR8, 0x2 ;  /* 0x0000000814027c11 */ /* 0x004fe2000f8e10ff */
[----:B------:R-:W-:Y:S01]  /*0490*/  BSSY.RECONVERGENT B0, `(.L_x_6) ;  /* 0x0000015000007945 */ /* 0x000fe20003800200 */
[----:B------:R-:W5:Y:S01]  /*04a0*/  S2UR UR7, SR_CTAID.X ;  /* 0x00000000000779c3 */ /* 0x000f620000002500 */
[----:B------:R-:W2:Y:S01]  /*04b0*/  LDCU.64 UR20, c[0x0][0x3c0] ;  /* 0x00007800ff1477ac */ /* 0x000ea20008000a00 */
[----:B---3--:R-:W-:-:S04]  /*04c0*/  R2UR UR23, R4 ;  /* 0x00000000041772ca */ /* 0x008fc800000e0000 */
[----:B------:R3:W-:Y:S02]  /*04d0*/  @!P0 STS [R2], RZ ;  /* 0x000000ff02008388 */ /* 0x0007e40000000800 */
[----:B------:R-:W4:Y:S01]  /*04e0*/  LDC R3, c[0x0][0x398] ;  /* 0x0000e600ff037b82 */ /* 0x000f220000000800 */
[----:B------:R-:W-:Y:S01]  /*04f0*/  NOP ;  /* 0x0000000000007918 */ /* 0x000fe20000000000 */
[----:B------:R3:W-:Y:S01]  /*0500*/  @!P3 STS [UR8+0x20], R5 ;  /* 0x00002005ff00b988 */ /* 0x0007e20008000808 */
[----:B-----5:R-:W-:-:S04]  /*0510*/  UIMAD UR4, UR4, UR6, UR9 ;  /* 0x00000006040472a4 */ /* 0x020fc8000f8e0209 */
[----:B------:R-:W-:-:S04]  /*0520*/  UIMAD UR4, UR4, UR5, UR7 ;  /* 0x00000005040472a4 */ /* 0x000fc8000f8e0207 */
[----:B------:R-:W-:-:S04]  /*0530*/  UIMAD UR4, UR4, 0x180, URZ ;  /* 0x00000180040478a4 */ /* 0x000fc8000f8e02ff */
[----:B--2---:R-:W-:Y:S01]  /*0540*/  UIADD3 UR24, UP0, UPT, UR4, UR20, URZ ;  /* 0x0000001404187290 */ /* 0x004fe2000ff1e0ff */
[----:B----4-:R-:W-:-:S03]  /*0550*/  VIADD R3, R3, 0xffffffff ;  /* 0xffffffff03037836 */ /* 0x010fc60000000000 */
[----:B------:R-:W-:Y:S01]  /*0560*/  ULEA.HI.X.SX32 UR25, UR4, UR21, 0x1, UP0 ;  /* 0x0000001504197291 */ /* 0x000fe200080f0eff */
[----:B---3--:R-:W-:Y:S11]  /*0570*/  @P3 BRA `(.L_x_7) ;  /* 0x0000000000183947 */ /* 0x008ff60003800000 */
[----:B------:R-:W2:Y:S01]  /*0580*/  LDS R4, [UR8+0x8] ;  /* 0x00000808ff047984 */ /* 0x000ea20008000800 */
[----:B------:R-:W3:Y:S01]  /*0590*/  LDC.64 R10, c[0x0][0x380] ;  /* 0x0000e000ff0a7b82 */ /* 0x000ee20000000a00 */
[----:B------:R-:W-:Y:S02]  /*05a0*/  IMAD.MOV.U32 R7, RZ, RZ, 0x70 ;  /* 0x00000070ff077424 */ /* 0x000fe400078e00ff */
[----:B---3--:R3:W-:Y:S03]  /*05b0*/  STS.64 [UR8], R10 ;  /* 0x0000000aff007988 */ /* 0x0087e60008000a08 */
[----:B--2---:R-:W-:-:S05]  /*05c0*/  LOP3.LUT R4, R4, 0x10, R7, 0xd8, !PT ;  /* 0x0000001004047812 */ /* 0x004fca00078ed807 */
[----:B------:R3:W-:Y:S02]  /*05d0*/  STS [UR8+0x8], R4 ;  /* 0x00000804ff007988 */ /* 0x0007e40008000808 */
.L_x_7:
[----:B------:R-:W-:Y:S05]  /*05e0*/  BSYNC.RECONVERGENT B0 ;  /* 0x0000000000007941 */ /* 0x000fea0003800200 */
.L_x_6:
[----:B------:R-:W-:Y:S04]  /*05f0*/  BSSY.RECONVERGENT B0, `(.L_x_8) ;  /* 0x000000a000007945 */ /* 0x000fe80003800200 */
[----:B------:R-:W-:Y:S05]  /*0600*/  @P3 BRA `(.L_x_9) ;  /* 0x0000000000203947 */ /* 0x000fea0003800000 */
[----:B---3--:R-:W2:Y:S01]  /*0610*/  LDS R4, [UR8+0x34] ;  /* 0x00003408ff047984 */ /* 0x008ea20008000800 */
[----:B------:R-:W-:Y:S02]  /*0620*/  IMAD.MOV.U32 R7, RZ, RZ, 0x1f000000 ;  /* 0x1f000000ff077424 */ /* 0x000fe400078e00ff */
[----:B------:R-:W-:Y:S01]  /*0630*/  @!P3 IMAD.MOV.U32 R6, RZ, RZ, 0x3f ;  /* 0x0000003fff06b424 */ /* 0x000fe200078e00ff */
[----:B------:R-:W3:Y:S02]  /*0640*/  @!P3 LDS R9, [UR8+0x38] ;  /* 0x00003808ff09b984 */ /* 0x000ee40008000800 */
[----:B--2---:R-:W-:Y:S02]  /*0650*/  LOP3.LUT R4, R4, 0xff000000, R7, 0xb8, !PT ;  /* 0xff00000004047812 */ /* 0x004fe400078eb807 */
[----:B---3--:R-:W-:-:S03]  /*0660*/  @!P3 LOP3.LUT R6, R9, 0xff, R6, 0xb8, !PT ;  /* 0x000000ff0906b812 */ /* 0x008fc600078eb806 */
[----:B------:R2:W-:Y:S04]  /*0670*/  STS [UR8+0x34], R4 ;  /* 0x00003404ff007988 */ /* 0x0005e80008000808 */
[----:B------:R2:W-:Y:S02]  /*0680*/  @!P3 STS [UR8+0x38], R6 ;  /* 0x00003806ff00b988 */ /* 0x0005e40008000808 */
.L_x_9:
[----:B------:R-:W-:Y:S05]  /*0690*/  BSYNC.RECONVERGENT B0 ;  /* 0x0000000000007941 */ /* 0x000fea0003800200 */
.L_x_8:
[----:B------:R-:W-:Y:S04]  /*06a0*/  BSSY.RECONVERGENT B0, `(.L_x_10) ;  /* 0x000000a000007945 */ /* 0x000fe80003800200 */
[----:B------:R-:W-:Y:S05]  /*06b0*/  @P3 BRA `(.L_x_11) ;  /* 0x0000000000203947 */ /* 0x000fea0003800000 */
[----:B--23--:R-:W2:Y:S01]  /*06c0*/  LDS R4, [UR8+0x1c] ;  /* 0x00001c08ff047984 */ /* 0x00cea20008000800 */
[----:B------:R-:W3:Y:S03]  /*06d0*/  LDC.64 R10, c[0x0][0x3a8] ;  /* 0x0000ea00ff0a7b82 */ /* 0x000ee60000000a00 */
[----:B------:R4:W-:Y:S01]  /*06e0*/  STS [UR8+0x24], R3 ;  /* 0x00002403ff007988 */ /* 0x0009e20008000808 */
[--C-:B---3--:R-:W-:Y:S02]  /*06f0*/  SHF.R.U32.HI R7, RZ, 0x4, R11.reuse ;  /* 0x00000004ff077819 */ /* 0x108fe4000001160b */
[----:B------:R-:W-:-:S05]  /*0700*/  SHF.R.U64 R6, R10, 0x4, R11 ;  /* 0x000000040a067819 */ /* 0x000fca000000120b */
[----:B------:R4:W-:Y:S01]  /*0710*/  STS [UR8+0xc], R6 ;  /* 0x00000c06ff007988 */ /* 0x0009e20008000808 */
[----:B--2---:R-:W-:-:S05]  /*0720*/  LOP3.LUT R4, R4, 0xf, R7, 0xb8, !PT ;  /* 0x0000000f04047812 */ /* 0x004fca00078eb807 */
[----:B------:R4:W-:Y:S02]  /*0730*/  STS [UR8+0x1c], R4 ;  /* 0x00001c04ff007988 */ /* 0x0009e40008000808 */
.L_x_11:
[----:B------:R-:W-:Y:S05]  /*0740*/  BSYNC.RECONVERGENT B0 ;  /* 0x0000000000007941 */ /* 0x000fea0003800200 */
.L_x_10:
[----:B------:R-:W-:Y:S04]  /*0750*/  BSSY.RECONVERGENT B1, `(.L_x_12) ;  /* 0x000001d000017945 */ /* 0x000fe80003800200 */
[----:B------:R-:W-:Y:S04]  /*0760*/  BSSY.RELIABLE B0, `(.L_x_13) ;  /* 0x0000018000007945 */ /* 0x000fe80003800100 */
[----:B------:R-:W-:Y:S05]  /*0770*/  @P3 BRA `(.L_x_14) ;  /* 0x00000000001c3947 */ /* 0x000fea0003800000 */
[----:B--234-:R-:W2:Y:S02]  /*0780*/  LDS R4, [UR8+0x34] ;  /* 0x00003408ff047984 */ /* 0x01cea40008000800 */
[----:B--2---:R-:W-:-:S05]  /*0790*/  LOP3.LUT R4, R4, 0x7, RZ, 0xb8, !PT ;  /* 0x0000000704047812 */ /* 0x004fca00078eb8ff */
[----:B------:R2:W-:Y:S01]  /*07a0*/  STS [UR8+0x34], R4 ;  /* 0x00003404ff007988 */ /* 0x0005e20008000808 */
[----:B------:R-:W-:Y:S05]  /*07b0*/  @P3 BRA `(.L_x_15) ;  /* 0x00000000001c3947 */ /* 0x000fea0003800000 */
[----:B--2---:R-:W2:Y:S02]  /*07c0*/  LDS R4, [UR8+0x34] ;  /* 0x00003408ff047984 */ /* 0x004ea40008000800 */
[----:B--2---:R-:W-:-:S05]  /*07d0*/  LOP3.LUT R4, R4, 0x38, RZ, 0xb8, !PT ;  /* 0x0000003804047812 */ /* 0x004fca00078eb8ff */
[----:B------:R5:W-:Y:S02]  /*07e0*/  STS [UR8+0x34], R4 ;  /* 0x00003404ff007988 */ /* 0x000be40008000808 */
.L_x_14:
[----:B------:R-:W-:Y:S05]  /*07f0*/  @P3 BRA `(.L_x_16) ;  /* 0x00000000001c3947 */ /* 0x000fea0003800000 */
[----:B--2345:R-:W2:Y:S02]  /*0800*/  LDS R4, [UR8+0x8] ;  /* 0x00000808ff047984 */ /* 0x03cea40008000800 */
[----:B--2---:R-:W-:-:S05]  /*0810*/  LOP3.LUT R4, R4, 0x780, RZ, 0xb8, !PT ;  /* 0x0000078004047812 */ /* 0x004fca00078eb8ff */
[----:B------:R3:W-:Y:S02]  /*0820*/  STS [UR8+0x8], R4 ;  /* 0x00000804ff007988 */ /* 0x0007e40008000808 */
.L_x_15:
[----:B------:R-:W-:Y:S05]  /*0830*/  @P3 BRA `(.L_x_17) ;  /* 0x0000000000283947 */ /* 0x000fea0003800000 */
[----:B--23--:R-:W2:Y:S02]  /*0840*/  LDS R4, [UR8+0x8] ;  /* 0x00000808ff047984 */ /* 0x00cea40008000800 */
[----:B--2---:R-:W-:-:S05]  /*0850*/  LOP3.LUT R4, R4, 0x1800, RZ, 0xb8, !PT ;  /* 0x0000180004047812 */ /* 0x004fca00078eb8ff */
[----:B------:R2:W-:Y:S02]  /*0860*/  STS [UR8+0x8], R4 ;  /* 0x00000804ff007988 */ /* 0x0005e40008000808 */
.L_x_16:
[----:B------:R-:W-:Y:S05]  /*0870*/  @P3 BREAK.RELIABLE B0 ;  /* 0x0000000000003942 */ /* 0x000fea0003800100 */
[----:B------:R-:W-:Y:S05]  /*0880*/  @P3 BRA `(.L_x_18) ;  /* 0x0000000000243947 */ /* 0x000fea0003800000 */
[----:B------:R-:W2:Y:S02]  /*0890*/  LDS R7, [UR8+0x8] ;  /* 0x00000808ff077984 */ /* 0x000ea40008000800 */
[----:B--2345:R-:W-:-:S05]  /*08a0*/  IMAD.MOV.U32 R4, RZ, RZ, 0x6000 ;  /* 0x00006000ff047424 */ /* 0x03cfca00078e00ff */
[----:B------:R-:W-:-:S04]  /*08b0*/  LOP3.LUT R4, R7, 0x2000, R4, 0xd8, !PT ;  /* 0x0000200007047812 */ /* 0x000fc800078ed804 */
[----:B------:R-:W-:-:S05]  /*08c0*/  LOP3.LUT R4, R4, 0x400000, RZ, 0xb8, !PT ;  /* 0x0040000004047812 */ /* 0x000fca00078eb8ff */
[----:B------:R4:W-:Y:S02]  /*08d0*/  STS [UR8+0x8], R4 ;  /* 0x00000804ff007988 */ /* 0x0009e40008000808 */
.L_x_17:
[----:B------:R-:W-:Y:S05]  /*08e0*/  BSYNC.RELIABLE B0 ;  /* 0x0000000000007941 */ /* 0x000fea0003800100 */
.L_x_13:
[----:B--234-:R-:W2:Y:S02]  /*08f0*/  @!P3 LDS R4, [UR8+0x8] ;  /* 0x00000808ff04b984 */ /* 0x01cea40008000800 */
[----:B--2---:R-:W-:-:S05]  /*0900*/  @!P3 LOP3.LUT R4, R4, 0x8000, RZ, 0xb8, !PT ;  /* 0x000080000404b812 */ /* 0x004fca00078eb8ff */
[----:B------:R2:W-:Y:S02]  /*0910*/  @!P3 STS [UR8+0x8], R4 ;  /* 0x00000804ff00b988 */ /* 0x0005e40008000808 */
.L_x_18:
[----:B------:R-:W-:Y:S05]  /*0920*/  BSYNC.RECONVERGENT B1 ;  /* 0x0000000000017941 */ /* 0x000fea0003800200 */
.L_x_12:
[----:B------:R-:W-:Y:S05]  /*0930*/  WARPSYNC.ALL ;  /* 0x0000000000007948 */ /* 0x000fea0003800000 */
[----:B------:R-:W-:Y:S01]  /*0940*/  NOP ;  /* 0x0000000000007918 */ /* 0x000fe20000000000 */
[----:B--2345:R-:W2:Y:S02]  /*0950*/  LDC R4, c[0x0][0x39c] ;  /* 0x0000e700ff047b82 */ /* 0x03cea40000000800 */
[----:B--2---:R-:W-:Y:S01]  /*0960*/  VIADD R4, R4, 0xffffffff ;  /* 0xffffffff04047836 */ /* 0x004fe20000000000 */
[----:B------:R-:W-:Y:S06]  /*0970*/  @P0 BRA `(.L_x_19) ;  /* 0x0000000000300947 */ /* 0x000fec0003800000 */
[----:B------:R-:W2:Y:S01]  /*0980*/  S2R R6, SR_LANEID ;  /* 0x0000000000067919 */ /* 0x000ea20000000000 */
[----:B------:R-:W-:Y:S05]  /*0990*/  WARPSYNC.ALL ;  /* 0x0000000000007948 */ /* 0x000fea0003800000 */
[----:B------:R-:W-:Y:S01]  /*09a0*/  NOP ;  /* 0x0000000000007918 */ /* 0x000fe20000000000 */
[----:B--2---:R-:W-:-:S05]  /*09b0*/  IMAD.SHL.U32 R9, R6, 0x4, RZ ;  /* 0x0000000406097824 */ /* 0x004fca00078e00ff */
[----:B------:R-:W2:Y:S01]  /*09c0*/  LDS R11, [R9+UR8] ;  /* 0x00000008090b7984 */ /* 0x000ea20008000800 */
[----:B------:R-:W-:-:S05]  /*09d0*/  IADD3 R6, P1, PT, R9, UR24, RZ ;  /* 0x0000001809067c10 */ /* 0x000fca000ff3e0ff */
[----:B------:R-:W-:-:S05]  /*09e0*/  IMAD.X R7, RZ, RZ, UR25, P1 ;  /* 0x00000019ff077e24 */ /* 0x000fca00088e06ff */
[----:B--2---:R2:W3:Y:S01]  /*09f0*/  ATOMG.E.EXCH.STRONG.GPU PT, RZ, [R6], R11 ;  /* 0x0000000b06ff73a8 */ /* 0x0044e200041ee100 */
[----:B------:R-:W-:-:S04]  /*0a00*/  DEPBAR {5,4,3,2,1,0} ;  /* 0x0000003f0000791a */ /* 0x000fc80000000000 */
[----:B------:R-:W4:Y:S02]  /*0a10*/  CCTL.E.C.LDCU.IV.DEEP [UR24] ;  /* 0x0000000018007540 */ /* 0x000f240009c08000 */
[----:B----4-:R2:W-:Y:S01]  /*0a20*/  UTMACCTL.IV [UR24] ;  /* 0x00000000180079b9 */ /* 0x0105e20008000000 */
[----:B------:R-:W-:Y:S01]  /*0a30*/  NOP ;  /* 0x0000000000007918 */ /* 0x000fe20000000000 */
.L_x_19:
[----:B------:R-:W-:Y:S05]  /*0a40*/  @P0 BRA `(.L_x_20) ;  /* 0x00000000000c0947 */ /* 0x000fea0003800000 */
[----:B------:R0:W-:Y:S01]  /*0a50*/  UTMACMDFLUSH ;  /* 0x00000000000079b7 */ /* 0x0001e20000000000 */
[----:B------:R-:W-:Y:S05]  /*0a60*/  @P0 BRA `(.L_x_20) ;  /* 0x0000000000040947 */ /* 0x000fea0003800000 */
[----:B------:R-:W-:-:S04]  /*0a70*/  DEPBAR.LE SB0, 0x0 ;  /* 0x000080000000791a */ /* 0x000fc80000000000 */
.L_x_20:
[----:B------:R-:W-:Y:S05]  /*0a80*/  WARPSYNC.ALL ;  /* 0x0000000000007948 */ /* 0x000fea0003800000 */
[----:B------:R-:W-:Y:S01]  /*0a90*/  NOP ;  /* 0x0000000000007918 */ /* 0x000fe20000000000 */
[----:B---3--:R-:W-:Y:S06]  /*0aa0*/  BAR.SYNC.DEFER_BLOCKING 0x0 ;  /* 0x0000000000007b1d */ /* 0x008fec0000010000 */
[----:B------:R-:W-:Y:S02]  /*0ab0*/  BSSY.RECONVERGENT B1, `(.L_x_21) ;  /* 0x000000b000017945 */ /* 0x000fe40003800200 */
[----:B------:R-:W-:Y:S06]  /*0ac0*/  BAR.SYNC.DEFER_BLOCKING 0x0 ;  /* 0x0000000000007b1d */ /* 0x000fec0000010000 */
[----:B------:R3:W-:Y:S01]  /*0ad0*/  @!P0 STS [R2], RZ ;  /* 0x000000ff02008388 */ /* 0x0007e20000000800 */
[----:B------:R-:W-:Y:S01]  /*0ae0*/  NOP ;  /* 0x0000000000007918 */ /* 0x000fe20000000000 */
[----:B------:R-:W-:Y:S05]  /*0af0*/  @P3 BRA `(.L_x_22) ;  /* 0x0000000000183947 */ /* 0x000fea0003800000 */
[----:B--2---:R-:W2:Y:S01]  /*0b00*/  LDS R6, [UR8+0x8] ;  /* 0x00000808ff067984 */ /* 0x004ea20008000800 */
[----:B------:R-:W4:Y:S01]  /*0b10*/  LDC.64 R10, c[0x0][0x388] ;  /* 0x0000e200ff0a7b82 */ /* 0x000f220000000a00 */
[----:B------:R-:W-:Y:S02]  /*0b20*/  IMAD.MOV.U32 R7, RZ, RZ, 0x70 ;  /* 0x00000070ff077424 */ /* 0x000fe400078e00ff */
[----:B----4-:R4:W-:Y:S03]  /*0b30*/  STS.64 [UR8], R10 ;  /* 0x0000000aff007988 */ /* 0x0109e60008000a08 */
[----:B--2---:R-:W-:-:S05]  /*0b40*/  LOP3.LUT R6, R6, 0x10, R7, 0xd8, !PT ;  /* 0x0000001006067812 */ /* 0x004fca00078ed807 */
[----:B------:R4:W-:Y:S02]  /*0b50*/  STS [UR8+0x8], R6 ;  /* 0x00000806ff007988 */ /* 0x0009e40008000808 */
.L_x_22:
[----:B--2---:R-:W-:Y:S05]  /*0b60*/  BSYNC.RECONVERGENT B1 ;  /* 0x0000000000017941 */ /* 0x004fea0003800200 */
.L_x_21:
[----:B------:R-:W-:Y:S04]  /*0b70*/  BSSY.RECONVERGENT B1, `(.L_x_23) ;  /* 0x000000a000017945 */ /* 0x000fe80003800200 */
[----:B------:R-:W-:Y:S05]  /*0b80*/  @P3 BRA `(.L_x_24) ;  /* 0x0000000000203947 */ /* 0x000fea0003800000 */
[----:B----4-:R-:W2:Y:S01]  /*0b90*/  LDS R6, [UR8+0x34] ;  /* 0x00003408ff067984 */ /* 0x010ea20008000800 */
[----:B------:R-:W-:Y:S02]  /*0ba0*/  IMAD.MOV.U32 R7, RZ, RZ, 0x3f000000 ;  /* 0x3f000000ff077424 */ /* 0x000fe400078e00ff */
[----:B------:R-:W-:Y:S01]  /*0bb0*/  @!P3 IMAD.MOV.U32 R9, RZ, RZ, 0x1f ;  /* 0x0000001fff09b424 */ /* 0x000fe200078e00ff */
[----:B------:R-:W4:Y:S02]  /*0bc0*/  @!P3 LDS R10, [UR8+0x38] ;  /* 0x00003808ff0ab984 */ /* 0x000f240008000800 */
[----:B--2---:R-:W-:Y:S02]  /*0bd0*/  LOP3.LUT R6, R6, 0xff000000, R7, 0xb8, !PT ;  /* 0xff00000006067812 */ /* 0x004fe400078eb807 */
[----:B----4-:R-:W-:-:S03]  /*0be0*/  @!P3 LOP3.LUT R7, R10, 0xff, R9, 0xb8, !PT ;  /* 0x000000ff0a07b812 */ /* 0x010fc600078eb809 */
[----:B------:R2:W-:Y:S04]  /*0bf0*/  STS [UR8+0x34], R6 ;  /* 0x00003406ff007988 */ /* 0x0005e80008000808 */
[----:B------:R2:W-:Y:S02]  /*0c00*/  @!P3 STS [UR8+0x38], R7 ;  /* 0x00003807ff00b988 */ /* 0x0005e40008000808 */
.L_x_24:
[----:B------:R-:W-:Y:S05]  /*0c10*/  BSYNC.RECONVERGENT B1 ;  /* 0x0000000000017941 */ /* 0x000fea0003800200 */
.L_x_23:
[----:B------:R-:W-:Y:S04]  /*0c20*/  BSSY.RECONVERGENT B1, `(.L_x_25) ;  /* 0x0000004000017945 */ /* 0x000fe80003800200 */
[----:B------:R-:W-:Y:S05]  /*0c30*/  @P3 BRA `(.L_x_26) ;  /* 0x0000000000083947 */ /* 0x000fea0003800000 */
[----:B------:R5:W-:Y:S04]  /*0c40*/  STS [UR8+0x24], R5 ;  /* 0x00002405ff007988 */ /* 0x000be80008000808 */
[----:B------:R5:W-:Y:S02]  /*0c50*/  STS [UR8+0x20], R4 ;  /* 0x00002004ff007988 */ /* 0x000be40008000808 */
.L_x_26:
[----:B------:R-:W-:Y:S05]  /*0c60*/  BSYNC.RECONVERGENT B1 ;  /* 0x0000000000017941 */ /* 0x000fea0003800200 */
.L_x_25:
[----:B------:R-:W-:Y:S04]  /*0c70*/  BSSY.RECONVERGENT B2, `(.L_x_27) ;  /* 0x0000025000027945 */ /* 0x000fe80003800200 */
[----:B------:R-:W-:Y:S04]  /*0c80*/  BSSY.RELIABLE B1, `(.L_x_28) ;  /* 0x0000020000017945 */ /* 0x000fe80003800100 */
[----:B------:R-:W-:Y:S05]  /*0c90*/  @P3 BRA `(.L_x_29) ;  /* 0x00000000002c3947 */ /* 0x000fea0003800000 */
[----:B-----5:R-:W5:Y:S01]  /*0ca0*/  LDS R5, [UR8+0x1c] ;  /* 0x00001c08ff057984 */ /* 0x020f620008000800 */
[----:B--2-4-:R-:W2:Y:S02]  /*0cb0*/  LDC.64 R6, c[0x0][0x3b0] ;  /* 0x0000ec00ff067b82 */ /* 0x014ea40000000a00 */
[--C-:B--2---:R-:W-:Y:S02]  /*0cc0*/  SHF.R.U32.HI R10, RZ, 0x4, R7.reuse ;  /* 0x00000004ff0a7819 */ /* 0x104fe40000011607 */
[----:B------:R-:W-:-:S05]  /*0cd0*/  SHF.R.U64 R6, R6, 0x4, R7 ;  /* 0x0000000406067819 */ /* 0x000fca0000001207 */
[----:B------:R2:W-:Y:S01]  /*0ce0*/  STS [UR8+0xc], R6 ;  /* 0x00000c06ff007988 */ /* 0x0005e20008000808 */
[----:B-----5:R-:W-:-:S05]  /*0cf0*/  LOP3.LUT R5, R5, 0xf, R10, 0xb8, !PT ;  /* 0x0000000f05057812 */ /* 0x020fca00078eb80a */
[----:B------:R2:W-:Y:S01]  /*0d00*/  STS [UR8+0x1c], R5 ;  /* 0x00001c05ff007988 */ /* 0x0005e20008000808 */
[----:B------:R-:W-:Y:S05]  /*0d10*/  @P3 BRA `(.L_x_30) ;  /* 0x00000000001c3947 */ /* 0x000fea0003800000 */
[----:B--2---:R-:W2:Y:S02]  /*0d20*/  LDS R5, [UR8+0x34] ;  /* 0x00003408ff057984 */ /* 0x004ea40008000800 */
[----:B--2---:R-:W-:-:S05]  /*0d30*/  LOP3.LUT R5, R5, 0x7, RZ, 0xb8, !PT ;  /* 0x0000000705057812 */ /* 0x004fca00078eb8ff */
[----:B------:R2:W-:Y:S02]  /*0d40*/  STS [UR8+0x34], R5 ;  /* 0x00003405ff007988 */ /* 0x0005e40008000808 */
.L_x_29:
[----:B------:R-:W-:Y:S05]  /*0d50*/  @P3 BRA `(.L_x_31) ;  /* 0x00000000001c3947 */ /* 0x000fea0003800000 */
[----:B--2--5:R-:W2:Y:S02]  /*0d60*/  LDS R5, [UR8+0x34] ;  /* 0x00003408ff057984 */ /* 0x024ea40008000800 */
[----:B--2---:R-:W-:-:S05]  /*0d70*/  LOP3.LUT R5, R5, 0x38, RZ, 0xb8, !PT ;  /* 0x0000003805057812 */ /* 0x004fca00078eb8ff */
[----:B------:R5:W-:Y:S02]  /*0d80*/  STS [UR8+0x34], R5 ;  /* 0x00003405ff007988 */ /* 0x000be40008000808 */
.L_x_30:
[----:B------:R-:W-:Y:S05]  /*0d90*/  @P3 BRA `(.L_x_32) ;  /* 0x00000000001c3947 */ /* 0x000fea0003800000 */
[----:B--2--5:R-:W2:Y:S02]  /*0da0*/  LDS R5, [UR8+0x8] ;  /* 0x00000808ff057984 */ /* 0x024ea40008000800 */
[----:B--2---:R-:W-:-:S05]  /*0db0*/  LOP3.LUT R5, R5, 0x780, RZ, 0xb8, !PT ;  /* 0x0000078005057812 */ /* 0x004fca00078eb8ff */
[----:B------:R2:W-:Y:S02]  /*0dc0*/  STS [UR8+0x8], R5 ;  /* 0x00000805ff007988 */ /* 0x0005e40008000808 */
.L_x_31:
[----:B------:R-:W-:Y:S05]  /*0dd0*/  @P3 BRA `(.L_x_33) ;  /* 0x0000000000283947 */ /* 0x000fea0003800000 */
[----:B--2--5:R-:W2:Y:S02]  /*0de0*/  LDS R5, [UR8+0x8] ;  /* 0x00000808ff057984 */ /* 0x024ea40008000800 */
[----:B--2---:R-:W-:-:S05]  /*0df0*/  LOP3.LUT R5, R5, 0x1800, RZ, 0xb8, !PT ;  /* 0x0000180005057812 */ /* 0x004fca00078eb8ff */
[----:B------:R2:W-:Y:S02]  /*0e00*/  STS [UR8+0x8], R5 ;  /* 0x00000805ff007988 */ /* 0x0005e40008000808 */
.L_x_32:
[----:B------:R-:W-:Y:S05]  /*0e10*/  @P3 BREAK.RELIABLE B1 ;  /* 0x0000000000013942 */ /* 0x000fea0003800100 */
[----:B------:R-:W-:Y:S05]  /*0e20*/  @P3 BRA `(.L_x_34) ;  /* 0x0000000000243947 */ /* 0x000fea0003800000 */
[----:B--2--5:R-:W2:Y:S01]  /*0e30*/  LDS R5, [UR8+0x8] ;  /* 0x00000808ff057984 */ /* 0x024ea20008000800 */
[----:B----4-:R-:W-:-:S05]  /*0e40*/  IMAD.MOV.U32 R6, RZ, RZ, 0x6000 ;  /* 0x00006000ff067424 */ /* 0x010fca00078e00ff */
[----:B--2---:R-:W-:-:S04]  /*0e50*/  LOP3.LUT R5, R5, 0x4000, R6, 0xd8, !PT ;  /* 0x0000400005057812 */ /* 0x004fc800078ed806 */
[----:B------:R-:W-:-:S05]  /*0e60*/  LOP3.LUT R5, R5, 0x400000, RZ, 0xb8, !PT ;  /* 0x0040000005057812 */ /* 0x000fca00078eb8ff */
[----:B------:R2:W-:Y:S02]  /*0e70*/  STS [UR8+0x8], R5 ;  /* 0x00000805ff007988 */ /* 0x0005e40008000808 */
.L_x_33:
[----:B------:R-:W-:Y:S05]  /*0e80*/  BSYNC.RELIABLE B1 ;  /* 0x0000000000017941 */ /* 0x000fea0003800100 */
.L_x_28:
[----:B--2--5:R-:W2:Y:S02]  /*0e90*/  @!P3 LDS R5, [UR8+0x8] ;  /* 0x00000808ff05b984 */ /* 0x024ea40008000800 */
[----:B--2---:R-:W-:-:S05]  /*0ea0*/  @!P3 LOP3.LUT R5, R5, 0x8000, RZ, 0xb8, !PT ;  /* 0x000080000505b812 */ /* 0x004fca00078eb8ff */
[----:B------:R2:W-:Y:S02]  /*0eb0*/  @!P3 STS [UR8+0x8], R5 ;  /* 0x00000805ff00b988 */ /* 0x0005e40008000808 */
.L_x_34:
[----:B------:R-:W-:Y:S05]  /*0ec0*/  BSYNC.RECONVERGENT B2 ;  /* 0x0000000000027941 */ /* 0x000fea0003800200 */
.L_x_27:
[----:B------:R-:W-:Y:S05]  /*0ed0*/  WARPSYNC.ALL ;  /* 0x0000000000007948 */ /* 0x000fea0003800000 */
[----:B------:R-:W-:Y:S01]  /*0ee0*/  NOP ;  /* 0x0000000000007918 */ /* 0x000fe20000000000 */
[----:B------:R-:W-:-:S04]  /*0ef0*/  UIADD3 UR5, UPT, UPT, UR4, 0x80, URZ ;  /* 0x0000008004057890 */ /* 0x000fc8000fffe0ff */
[----:B------:R-:W-:-:S04]  /*0f00*/  UIADD3 UR26, UP0, UPT, UR5, UR20, URZ ;  /* 0x00000014051a7290 */ /* 0x000fc8000ff1e0ff */
[----:B------:R-:W-:Y:S01]  /*0f10*/  ULEA.HI.X.SX32 UR27, UR5, UR21, 0x1, UP0 ;  /* 0x00000015051b7291 */ /* 0x000fe200080f0eff */
[----:B------:R-:W-:Y:S11]  /*0f20*/  @P0 BRA `(.L_x_35) ;  /* 0x0000000000300947 */ /* 0x000ff60003800000 */
[----:B--2--5:R-:W2:Y:S01]  /*0f30*/  S2R R5, SR_LANEID ;  /* 0x0000000000057919 */ /* 0x024ea20000000000 */
[----:B------:R-:W-:Y:S05]  /*0f40*/  WARPSYNC.ALL ;  /* 0x0000000000007948 */ /* 0x000fea0003800000 */
[----:B------:R-:W-:Y:S01]  /*0f50*/  NOP ;  /* 0x0000000000007918 */ /* 0x000fe20000000000 */
[----:B--2---:R-:W-:-:S05]  /*0f60*/  IMAD.SHL.U32 R9, R5, 0x4, RZ ;  /* 0x0000000405097824 */ /* 0x004fca00078e00ff */
[----:B------:R-:W2:Y:S01]  /*0f70*/  LDS R5, [R9+UR8] ;  /* 0x0000000809057984 */ /* 0x000ea20008000800 */
[----:B----4-:R-:W-:-:S05]  /*0f80*/  IADD3 R6, P1, PT, R9, UR26, RZ ;  /* 0x0000001a09067c10 */ /* 0x010fca000ff3e0ff */
[----:B------:R-:W-:-:S05]  /*0f90*/  IMAD.X R7, RZ, RZ, UR27, P1 ;  /* 0x0000001bff077e24 */ /* 0x000fca00088e06ff */
[----:B--2---:R2:W4:Y:S01]  /*0fa0*/  ATOMG.E.EXCH.STRONG.GPU PT, RZ, [R6], R5 ;  /* 0x0000000506ff73a8 */ /* 0x00452200041ee100 */
[----:B------:R-:W-:-:S04]  /*0fb0*/  DEPBAR {5,4,3,2,1,0} ;  /* 0x0000003f0000791a */ /* 0x000fc80000000000 */
[----:B------:R-:W5:Y:S02]  /*0fc0*/  CCTL.E.C.LDCU.IV.DEEP [UR26] ;  /* 0x000000001a007540 */ /* 0x000f640009c08000 */
[----:B-----5:R2:W-:Y:S01]  /*0fd0*/  UTMACCTL.IV [UR26] ;  /* 0x000000001a0079b9 */ /* 0x0205e20008000000 */
[----:B------:R-:W-:Y:S01]  /*0fe0*/  NOP ;  /* 0x0000000000007918 */ /* 0x000fe20000000000 */
.L_x_35:
[----:B------:R-:W-:Y:S05]  /*0ff0*/  @P0 BRA `(.L_x_36) ;  /* 0x00000000000c0947 */ /* 0x000fea0003800000 */
[----:B------:R0:W-:Y:S01]  /*1000*/  UTMACMDFLUSH ;  /* 0x00000000000079b7 */ /* 0x0001e20000000000 */
[----:B------:R-:W-:Y:S05]  /*1010*/  @P0 BRA `(.L_x_36) ;  /* 0x0000000000040947 */ /* 0x000fea0003800000 */
[----:B------:R-:W-:-:S04]  /*1020*/  DEPBAR.LE SB0, 0x0 ;  /* 0x000080000000791a */ /* 0x000fc80000000000 */
.L_x_36:
[----:B------:R-:W-:Y:S05]  /*1030*/  WARPSYNC.ALL ;  /* 0x0000000000007948 */ /* 0x000fea0003800000 */
[----:B------:R-:W-:Y:S01]  /*1040*/  NOP ;  /* 0x0000000000007918 */ /* 0x000fe20000000000 */
[----:B----4-:R-:W-:Y:S06]  /*1050*/  BAR.SYNC.DEFER_BLOCKING 0x0 ;  /* 0x0000000000007b1d */ /* 0x010fec0000010000 */
[----:B------:R-:W-:Y:S02]  /*1060*/  BSSY.RECONVERGENT B2, `(.L_x_37) ;  /* 0x000000b000027945 */ /* 0x000fe40003800200 */
[----:B------:R-:W-:Y:S06]  /*1070*/  BAR.SYNC.DEFER_BLOCKING 0x0 ;  /* 0x0000000000007b1d */ /* 0x000fec0000010000 */
[----:B------:R4:W-:Y:S01]  /*1080*/  @!P0 STS [R2], RZ ;  /* 0x000000ff02008388 */ /* 0x0009e20000000800 */
[----:B------:R-:W-:Y:S01]  /*1090*/  NOP ;  /* 0x0000000000007918 */ /* 0x000fe20000000000 */
[----:B------:R-:W-:Y:S05]  /*10a0*/  @P3 BRA `(.L_x_38) ;  /* 0x0000000000183947 */ /* 0x000fea0003800000 */
[----:B---34-:R-:W3:Y:S01]  /*10b0*/  LDS R2, [UR8+0x8] ;  /* 0x00000808ff027984 */ /* 0x018ee20008000800 */
[----:B--2---:R-:W2:Y:S01]  /*10c0*/  LDC.64 R6, c[0x0][0x390] ;  /* 0x0000e400ff067b82 */ /* 0x004ea20000000a00 */
[----:B-----5:R-:W-:Y:S02]  /*10d0*/  IMAD.MOV.U32 R5, RZ, RZ, 0x70 ;  /* 0x00000070ff057424 */ /* 0x020fe400078e00ff */
[----:B--2---:R2:W-:Y:S03]  /*10e0*/  STS.64 [UR8], R6 ;  /* 0x00000006ff007988 */ /* 0x0045e60008000a08 */
[----:B---3--:R-:W-:-:S05]  /*10f0*/  LOP3.LUT R2, R2, 0x10, R5, 0xd8, !PT ;  /* 0x0000001002027812 */ /* 0x008fca00078ed805 */
[----:B------:R2:W-:Y:S02]  /*1100*/  STS [UR8+0x8], R2 ;  /* 0x00000802ff007988 */ /* 0x0005e40008000808 */
.L_x_38:
[----:B--2---:R-:W-:Y:S05]  /*1110*/  BSYNC.RECONVERGENT B2 ;  /* 0x0000000000027941 */ /* 0x004fea0003800200 */
.L_x_37:
[----:B------:R-:W-:Y:S04]  /*1120*/  BSSY.RECONVERGENT B3, `(.L_x_39) ;  /* 0x0000033000037945 */ /* 0x000fe80003800200 */
[----:B------:R-:W-:Y:S04]  /*1130*/  BSSY.RELIABLE B2, `(.L_x_40) ;  /* 0x000002e000027945 */ /* 0x000fe80003800100 */
[----:B------:R-:W-:Y:S05]  /*1140*/  @P3 BRA `(.L_x_41) ;  /* 0x0000000000243947 */ /* 0x000fea0003800000 */
[----:B---34-:R-:W2:Y:S01]  /*1150*/  LDS R2, [UR8+0x34] ;  /* 0x00003408ff027984 */ /* 0x018ea20008000800 */
[----:B-----5:R-:W-:-:S05]  /*1160*/  IMAD.MOV.U32 R5, RZ, RZ, 0x3f000000 ;  /* 0x3f000000ff057424 */ /* 0x020fca00078e00ff */
[----:B--2---:R-:W-:-:S05]  /*1170*/  LOP3.LUT R2, R2, 0xff000000, R5, 0xb8, !PT ;  /* 0xff00000002027812 */ /* 0x004fca00078eb805 */
[----:B------:R2:W-:Y:S01]  /*1180*/  STS [UR8+0x34], R2 ;  /* 0x00003402ff007988 */ /* 0x0005e20008000808 */
[----:B------:R-:W-:Y:S05]  /*1190*/  @P3 BRA `(.L_x_42) ;  /* 0x0000000000183947 */ /* 0x000fea0003800000 */
[----:B--2---:R-:W2:Y:S01]  /*11a0*/  LDS R2, [UR8+0x38] ;  /* 0x00003808ff027984 */ /* 0x004ea20008000800 */
[----:B------:R-:W-:-:S05]  /*11b0*/  IMAD.MOV.U32 R5, RZ, RZ, 0x3f ;  /* 0x0000003fff057424 */ /* 0x000fca00078e00ff */
[----:B--2---:R-:W-:-:S05]  /*11c0*/  LOP3.LUT R2, R2, 0xff, R5, 0xb8, !PT ;  /* 0x000000ff02027812 */ /* 0x004fca00078eb805 */
[----:B------:R2:W-:Y:S02]  /*11d0*/  STS [UR8+0x38], R2 ;  /* 0x00003802ff007988 */ /* 0x0005e40008000808 */
.L_x_41:
[----:B------:R-:W-:Y:S05]  /*11e0*/  @P3 BRA `(.L_x_43) ;  /* 0x00000000000c3947 */ /* 0x000fea0003800000 */
[----:B------:R2:W-:Y:S02]  /*11f0*/  STS [UR8+0x20], R4 ;  /* 0x00002004ff007988 */ /* 0x0005e40008000808 */
.L_x_42:
[----:B------:R-:W-:Y:S05]  /*1200*/  @P3 BRA `(.L_x_44) ;  /* 0x0000000000243947 */ /* 0x000fea0003800000 */
[----:B------:R2:W-:Y:S02]  /*1210*/  STS [UR8+0x24], R3 ;  /* 0x00002403ff007988 */ /* 0x0005e40008000808 */
.L_x_43:
[----:B------:R-:W-:Y:S05]  /*1220*/  @P3 BRA `(.L_x_45) ;  /* 0x00000000002c3947 */ /* 0x000fea0003800000 */
[----:B--234-:R-:W2:Y:S01]  /*1230*/  LDS R2, [UR8+0x1c] ;  /* 0x00001c08ff027984 */ /* 0x01cea20008000800 */
[----:B------:R-:W3:Y:S02]  /*1240*/  LDC.64 R6, c[0x0][0x3b8] ;  /* 0x0000ee00ff067b82 */ /* 0x000ee40000000a00 */
[--C-:B---3-5:R-:W-:Y:S02]  /*1250*/  SHF.R.U32.HI R5, RZ, 0x4, R7.reuse ;  /* 0x00000004ff057819 */ /* 0x128fe40000011607 */
[----:B------:R-:W-:-:S05]  /*1260*/  SHF.R.U64 R3, R6, 0x4, R7 ;  /* 0x0000000406037819 */ /* 0x000fca0000001207 */
[----:B------:R3:W-:Y:S01]  /*1270*/  STS [UR8+0xc], R3 ;  /* 0x00000c03ff007988 */ /* 0x0007e20008000808 */
[----:B--2---:R-:W-:-:S05]  /*1280*/  LOP3.LUT R2, R2, 0xf, R5, 0xb8, !PT ;  /* 0x0000000f02027812 */ /* 0x004fca00078eb805 */
[----:B------:R3:W-:Y:S02]  /*1290*/  STS [UR8+0x1c], R2 ;  /* 0x00001c02ff007988 */ /* 0x0007e40008000808 */
.L_x_44:
[----:B------:R-:W-:Y:S05]  /*12a0*/  @P3 BRA `(.L_x_46) ;  /* 0x00000000001c3947 */ /* 0x000fea0003800000 */
[----:B--234-:R-:W2:Y:S02]  /*12b0*/  LDS R2, [UR8+0x34] ;  /* 0x00003408ff027984 */ /* 0x01cea40008000800 */
[----:B--2---:R-:W-:-:S05]  /*12c0*/  LOP3.LUT R2, R2, 0x7, RZ, 0xb8, !PT ;  /* 0x0000000702027812 */ /* 0x004fca00078eb8ff */
[----:B------:R2:W-:Y:S02]  /*12d0*/  STS [UR8+0x34], R2 ;  /* 0x00003402ff007988 */ /* 0x0005e40008000808 */
.L_x_45:
[----:B------:R-:W-:Y:S05]  /*12e0*/  @P3 BRA `(.L_x_47) ;  /* 0x00000000001c3947 */ /* 0x000fea0003800000 */
[----:B--234-:R-:W2:Y:S02]  /*12f0*/  LDS R2, [UR8+0x34] ;  /* 0x00003408ff027984 */ /* 0x01cea40008000800 */
[----:B--2---:R-:W-:-:S05]  /*1300*/  LOP3.LUT R2, R2, 0x38, RZ, 0xb8, !PT ;  /* 0x0000003802027812 */ /* 0x004fca00078eb8ff */
[----:B------:R2:W-:Y:S02]  /*1310*/  STS [UR8+0x34], R2 ;  /* 0x00003402ff007988 */ /* 0x0005e40008000808 */
.L_x_46:
[----:B------:R-:W-:Y:S05]  /*1320*/  @P3 BRA `(.L_x_48) ;  /* 0x00000000001c3947 */ /* 0x000fea0003800000 */
[----:B--234-:R-:W2:Y:S02]  /*1330*/  LDS R2, [UR8+0x8] ;  /* 0x00000808ff027984 */ /* 0x01cea40008000800 */
[----:B--2---:R-:W-:-:S05]  /*1340*/  LOP3.LUT R2, R2, 0x780, RZ, 0xb8, !PT ;  /* 0x0000078002027812 */ /* 0x004fca00078eb8ff */
[----:B------:R2:W-:Y:S02]  /*1350*/  STS [UR8+0x8], R2 ;  /* 0x00000802ff007988 */ /* 0x0005e40008000808 */
.L_x_47:
[----:B------:R-:W-:Y:S05]  /*1360*/  @P3 BRA `(.L_x_49) ;  /* 0x0000000000283947 */ /* 0x000fea0003800000 */
[----:B--234-:R-:W2:Y:S02]  /*1370*/  LDS R2, [UR8+0x8] ;  /* 0x00000808ff027984 */ /* 0x01cea40008000800 */
[----:B--2---:R-:W-:-:S05]  /*1380*/  LOP3.LUT R2, R2, 0x1800, RZ, 0xb8, !PT ;  /* 0x0000180002027812 */ /* 0x004fca00078eb8ff */
[----:B------:R2:W-:Y:S02]  /*1390*/  STS [UR8+0x8], R2 ;  /* 0x00000802ff007988 */ /* 0x0005e40008000808 */
.L_x_48:
[----:B------:R-:W-:Y:S05]  /*13a0*/  @P3 BREAK.RELIABLE B2 ;  /* 0x0000000000023942 */ /* 0x000fea0003800100 */
[----:B------:R-:W-:Y:S05]  /*13b0*/  @P3 BRA `(.L_x_50) ;  /* 0x0000000000243947 */ /* 0x000fea0003800000 */
[----:B--234-:R-:W2:Y:S01]  /*13c0*/  LDS R2, [UR8+0x8] ;  /* 0x00000808ff027984 */ /* 0x01cea20008000800 */
[----:B------:R-:W-:-:S05]  /*13d0*/  IMAD.MOV.U32 R3, RZ, RZ, 0x6000 ;  /* 0x00006000ff037424 */ /* 0x000fca00078e00ff */
[----:B--2---:R-:W-:-:S04]  /*13e0*/  LOP3.LUT R2, R2, 0x4000, R3, 0xd8, !PT ;  /* 0x0000400002027812 */ /* 0x004fc800078ed803 */
[----:B------:R-:W-:-:S05]  /*13f0*/  LOP3.LUT R2, R2, 0x400000, RZ, 0xb8, !PT ;  /* 0x0040000002027812 */ /* 0x000fca00078eb8ff */
[----:B------:R2:W-:Y:S02]  /*1400*/  STS [UR8+0x8], R2 ;  /* 0x00000802ff007988 */ /* 0x0005e40008000808 */
.L_x_49:
[----:B------:R-:W-:Y:S05]  /*1410*/  BSYNC.RELIABLE B2 ;  /* 0x0000000000027941 */ /* 0x000fea0003800100 */
.L_x_40:
[----:B--234-:R-:W2:Y:S02]  /*1420*/  @!P3 LDS R2, [UR8+0x8] ;  /* 0x00000808ff02b984 */ /* 0x01cea40008000800 */
[----:B--2---:R-:W-:-:S05]  /*1430*/  @!P3 LOP3.LUT R2, R2, 0x8000, RZ, 0xb8, !PT ;  /* 0x000080000202b812 */ /* 0x004fca00078eb8ff */
[----:B------:R2:W-:Y:S02]  /*1440*/  @!P3 STS [UR8+0x8], R2 ;  /* 0x00000802ff00b988 */ /* 0x0005e40008000808 */
.L_x_50:
[----:B------:R-:W-:Y:S05]  /*1450*/  BSYNC.RECONVERGENT B3 ;  /* 0x0000000000037941 */ /* 0x000fea0003800200 */
.L_x_39:
[----:B------:R-:W-:Y:S05]  /*1460*/  WARPSYNC.ALL ;  /* 0x0000000000007948 */ /* 0x000fea0003800000 */
[----:B------:R-:W-:Y:S01]  /*1470*/  NOP ;  /* 0x0000000000007918 */ /* 0x000fe20000000000 */
[----:B------:R-:W-:-:S04]  /*1480*/  UIADD3 UR4, UPT, UPT, UR4, 0x100, URZ ;  /* 0x0000010004047890 */ /* 0x000fc8000fffe0ff */
[----:B------:R-:W-:-:S04]  /*1490*/  UIADD3 UR20, UP0, UPT, UR4, UR20, URZ ;  /* 0x0000001404147290 */ /* 0x000fc8000ff1e0ff */
[----:B------:R-:W-:Y:S01]  /*14a0*/  ULEA.HI.X.SX32 UR21, UR4, UR21, 0x1, UP0 ;  /* 0x0000001504157291 */ /* 0x000fe200080f0eff */
[----:B------:R-:W-:Y:S11]  /*14b0*/  @P0 BRA `(.L_x_51) ;  /* 0x0000000000300947 */ /* 0x000ff60003800000 */
[----:B--234-:R-:W2:Y:S01]  /*14c0*/  S2R R2, SR_LANEID ;  /* 0x0000000000027919 */ /* 0x01cea20000000000 */
[----:B------:R-:W-:Y:S05]  /*14d0*/  WARPSYNC.ALL ;  /* 0x0000000000007948 */ /* 0x000fea0003800000 */
[----:B------:R-:W-:Y:S01]  /*14e0*/  NOP ;  /* 0x0000000000007918 */ /* 0x000fe20000000000 */
[----:B--2---:R-:W-:-:S05]  /*14f0*/  IMAD.SHL.U32 R4, R2, 0x4, RZ ;  /* 0x0000000402047824 */ /* 0x004fca00078e00ff */
[----:B-----5:R-:W2:Y:S01]  /*1500*/  LDS R5, [R4+UR8] ;  /* 0x0000000804057984 */ /* 0x020ea20008000800 */
[----:B------:R-:W-:-:S05]  /*1510*/  IADD3 R2, P1, PT, R4, UR20, RZ ;  /* 0x0000001404027c10 */ /* 0x000fca000ff3e0ff */
[----:B------:R-:W-:-:S05]  /*1520*/  IMAD.X R3, RZ, RZ, UR21, P1 ;  /* 0x00000015ff037e24 */ /* 0x000fca00088e06ff */
[----:B--2---:R2:W3:Y:S01]  /*1530*/  ATOMG.E.EXCH.STRONG.GPU PT, RZ, [R2], R5 ;  /* 0x0000000502ff73a8 */ /* 0x0044e200041ee100 */
[----:B------:R-:W-:-:S04]  /*1540*/  DEPBAR {5,4,3,2,1,0} ;  /* 0x0000003f0000791a */ /* 0x000fc80000000000 */
[----:B------:R-:W4:Y:S02]  /*1550*/  CCTL.E.C.LDCU.IV.DEEP [UR20] ;  /* 0x0000000014007540 */ /* 0x000f240009c08000 */
[----:B----4-:R2:W-:Y:S01]  /*1560*/  UTMACCTL.IV [UR20] ;  /* 0x00000000140079b9 */ /* 0x0105e20008000000 */
[----:B------:R-:W-:Y:S01]  /*1570*/  NOP ;  /* 0x0000000000007918 */ /* 0x000fe20000000000 */
.L_x_51:
[----:B------:R-:W-:Y:S05]  /*1580*/  @P0 BRA `(.L_x_52) ;  /* 0x00000000000c0947 */ /* 0x000fea0003800000 */
[----:B------:R0:W-:Y:S01]  /*1590*/  UTMACMDFLUSH ;  /* 0x00000000000079b7 */ /* 0x0001e20000000000 */
[----:B------:R-:W-:Y:S05]  /*15a0*/  @P0 BRA `(.L_x_52) ;  /* 0x0000000000040947 */ /* 0x000fea0003800000 */
[----:B------:R-:W-:-:S04]  /*15b0*/  DEPBAR.LE SB0, 0x0 ;  /* 0x000080000000791a */ /* 0x000fc80000000000 */
.L_x_52:
[----:B------:R-:W-:Y:S05]  /*15c0*/  WARPSYNC.ALL ;  /* 0x0000000000007948 */ /* 0x000fea0003800000 */
[----:B------:R-:W-:Y:S01]  /*15d0*/  NOP ;  /* 0x0000000000007918 */ /* 0x000fe20000000000 */
[----:B---3--:R-:W-:Y:S01]  /*15e0*/  BAR.SYNC.DEFER_BLOCKING 0x0 ;  /* 0x0000000000007b1d */ /* 0x008fe20000010000 */
[----:B--2-4-:R-:W-:Y:S01]  /*15f0*/  SHF.R.U32.HI R2, RZ, 0x5, R0 ;  /* 0x00000005ff027819 */ /* 0x014fe20000011600 */
[----:B------:R-:W-:-:S03]  /*1600*/  UIADD3 UR12, UPT, UPT, UR8, 0x3020, URZ ;  /* 0x00003020080c7890 */ /* 0x000fc6000fffe0ff */
[----:B------:R-:W-:Y:S01]  /*1610*/  R2UR UR22, R2 ;  /* 0x00000000021672ca */ /* 0x000fe200000e0000 */
[----:B------:R-:W-:Y:S01]  /*1620*/  VOTEU.ALL UP0, P3 ;  /* 0x0000000000ff7886 */ /* 0x000fe20001800000 */
[----:B------:R-:W-:Y:S01]  /*1630*/  UMOV UR4, 0x1 ;  /* 0x0000000100047882 */ /* 0x000fe20000000000 */
[----:B------:R-:W-:Y:S01]  /*1640*/  VOTEU.ALL UP1, P3 ;  /* 0x0000000000ff7886 */ /* 0x000fe20001820000 */
[----:B------:R-:W-:Y:S02]  /*1650*/  BSSY.RECONVERGENT B3, `(.L_x_53) ;  /* 0x0000018000037945 */ /* 0x000fe40003800200 */
[----:B------:R-:W-:-:S04]  /*1660*/  @!UP0 UIADD3 UR10, UPT, UPT, -UR4, 0x100000, URZ ;  /* 0x00100000040a8890 */ /* 0x000fc8000fffe1ff */
[----:B------:R-:W-:Y:S02]  /*1670*/  @!UP0 USHF.L.U32 UR11, UR10, 0xb, URZ ;  /* 0x0000000b0a0b8899 */ /* 0x000fe400080006ff */
[----:B------:R-:W-:Y:S02]  /*1680*/  @!UP0 USHF.L.U32 UR10, UR10, 0x1, URZ ;  /* 0x000000010a0a8899 */ /* 0x000fe400080006ff */
[----:B------:R-:W-:-:S04]  /*1690*/  @!UP0 UIADD3 UR4, UPT, UPT, -UR4, 0x100000, URZ ;  /* 0x0010000004048890 */ /* 0x000fc8000fffe1ff */
[----:B------:R-:W-:Y:S02]  /*16a0*/  @!UP0 USHF.L.U32 UR5, UR4, 0xb, URZ ;  /* 0x0000000b04058899 */ /* 0x000fe400080006ff */
[----:B------:R-:W-:Y:S01]  /*16b0*/  @!UP0 USHF.L.U32 UR4, UR4, 0x1, URZ ;  /* 0x0000000104048899 */ /* 0x000fe200080006ff */
[----:B------:R-:W-:Y:S01]  /*16c0*/  VOTEU.ALL UP0, P3 ;  /* 0x0000000000ff7886 */ /* 0x000fe20001800000 */
[----:B------:R-:W2:Y:S04]  /*16d0*/  FENCE.VIEW.ASYNC.S ;  /* 0x00000000000073c6 */ /* 0x000ea80000000000 */
[----:B--2---:R2:W3:Y:S06]  /*16e0*/  @!UP0 SYNCS.EXCH.64 URZ, [UR8+0x3000], UR10 ;  /* 0x0030000a08ff85b2 */ /* 0x0044ec0008000100 */
[----:B------:R2:W3:Y:S02]  /*16f0*/  @!UP1 SYNCS.EXCH.64 URZ, [UR8+0x3020], UR4 ;  /* 0x0030200408ff95b2 */ /* 0x0004e40008000100 */
[----:B---3--:R-:W-:Y:S06]  /*1700*/  BAR.SYNC.DEFER_BLOCKING 0x0 ;  /* 0x0000000000007b1d */ /* 0x008fec0000010000 */
[----:B------:R-:W-:Y:S05]  /*1710*/  @P3 BRA `(.L_x_54) ;  /* 0x00000000002c3947 */ /* 0x000fea0003800000 */
[----:B--2---:R-:W-:Y:S02]  /*1720*/  UMOV UR4, 0x1 ;  /* 0x0000000100047882 */ /* 0x004fe40000000000 */
[----:B------:R-:W-:-:S04]  /*1730*/  UIADD3 UR10, UPT, UPT, -UR4, 0x100000, URZ ;  /* 0x00100000040a7890 */ /* 0x000fc8000fffe1ff */
[----:B------:R-:W-:Y:S02]  /*1740*/  USHF.L.U32 UR11, UR10, 0xb, URZ ;  /* 0x0000000b0a0b7899 */ /* 0x000fe400080006ff */
[----:B------:R-:W-:Y:S02]  /*1750*/  USHF.L.U32 UR10, UR10, 0x1, URZ ;  /* 0x000000010a0a7899 */ /* 0x000fe400080006ff */
[----:B------:R-:W-:-:S04]  /*1760*/  UIADD3 UR4, UPT, UPT, -UR4, 0x100000, URZ ;  /* 0x0010000004047890 */ /* 0x000fc8000fffe1ff */
[----:B------:R-:W-:Y:S02]  /*1770*/  USHF.L.U32 UR5, UR4, 0xb, URZ ;  /* 0x0000000b04057899 */ /* 0x000fe400080006ff */
[----:B------:R-:W-:Y:S01]  /*1780*/  USHF.L.U32 UR4, UR4, 0x1, URZ ;  /* 0x0000000104047899 */ /* 0x000fe200080006ff */
[----:B------:R-:W2:Y:S03]  /*1790*/  FENCE.VIEW.ASYNC.S ;  /* 0x00000000000073c6 */ /* 0x000ea60000000000 */
[----:B--2---:R3:W4:Y:S08]  /*17a0*/  SYNCS.EXCH.64 URZ, [UR8+0x3008], UR10 ;  /* 0x0030080a08ff75b2 */ /* 0x0047300008000100 */
[----:B------:R3:W2:Y:S02]  /*17b0*/  SYNCS.EXCH.64 URZ, [UR8+0x3028], UR4 ;  /* 0x0030280408ff75b2 */ /* 0x0006a40008000100 */
[----:B---3--:R-:W-:Y:S01]  /*17c0*/  NOP ;  /* 0x0000000000007918 */ /* 0x008fe20000000000 */
.L_x_54:
[----:B--2---:R-:W-:Y:S05]  /*17d0*/  BSYNC.RECONVERGENT B3 ;  /* 0x0000000000037941 */ /* 0x004fea0003800200 */
.L_x_53:
[----:B----4-:R-:W-:Y:S01]  /*17e0*/  BAR.SYNC.DEFER_BLOCKING 0x0 ;  /* 0x0000000000007b1d */ /* 0x010fe20000010000 */
[----:B------:R-:W-:Y:S01]  /*17f0*/  USHF.L.U32 UR15, UR7, 0x6, URZ ;  /* 0x00000006070f7899 */ /* 0x000fe200080006ff */
[----:B------:R-:W-:Y:S01]  /*1800*/  ISETP.GE.AND P0, PT, R8, 0x1, PT ;  /* 0x000000010800780c */ /* 0x000fe20003f06270 */
[----:B------:R-:W-:-:S03]  /*1810*/  USHF.L.U32 UR18, UR9, 0x6, URZ ;  /* 0x0000000609127899 */ /* 0x000fc600080006ff */
[----:B------:R-:W-:Y:S04]  /*1820*/  BSSY.RECONVERGENT B3, `(.L_x_55) ;  /* 0x000000d000037945 */ /* 0x000fe80003800200 */
[----:B------:R-:W-:Y:S05]  /*1830*/  @P3 BRA `(.L_x_56) ;  /* 0x00000000002c3947 */ /* 0x000fea0003800000 */
[----:B------:R-:W-:Y:S02]  /*1840*/  UMOV UR4, 0x1 ;  /* 0x0000000100047882 */ /* 0x000fe40000000000 */
[----:B------:R-:W-:-:S04]  /*1850*/  UIADD3 UR10, UPT, UPT, -UR4, 0x100000, URZ ;  /* 0x00100000040a7890 */ /* 0x000fc8000fffe1ff */
[----:B------:R-:W-:Y:S02]  /*1860*/  USHF.L.U32 UR11, UR10, 0xb, URZ ;  /* 0x0000000b0a0b7899 */ /* 0x000fe400080006ff */
[----:B------:R-:W-:Y:S02]  /*1870*/  USHF.L.U32 UR10, UR10, 0x1, URZ ;  /* 0x000000010a0a7899 */ /* 0x000fe400080006ff */
[----:B------:R-:W-:-:S04]  /*1880*/  UIADD3 UR4, UPT, UPT, -UR4, 0x100000, URZ ;  /* 0x0010000004047890 */ /* 0x000fc8000fffe1ff */
[----:B------:R-:W-:Y:S02]  /*1890*/  USHF.L.U32 UR5, UR4, 0xb, URZ ;  /* 0x0000000b04057899 */ /* 0x000fe400080006ff */
[----:B------:R-:W-:Y:S01]  /*18a0*/  USHF.L.U32 UR4, UR4, 0x1, URZ ;  /* 0x0000000104047899 */ /* 0x000fe200080006ff */
[----:B------:R-:W2:Y:S03]  /*18b0*/  FENCE.VIEW.ASYNC.S ;  /* 0x00000000000073c6 */ /* 0x000ea60000000000 */
[----:B--2---:R2:W3:Y:S08]  /*18c0*/  SYNCS.EXCH.64 URZ, [UR8+0x3010], UR10 ;  /* 0x0030100a08ff75b2 */ /* 0x0044f00008000100 */
[----:B------:R2:W4:Y:S01]  /*18d0*/  SYNCS.EXCH.64 URZ, [UR8+0x3030], UR4 ;  /* 0x0030300408ff75b2 */ /* 0x0005220008000100 */
[----:B------:R-:W-:Y:S01]  /*18e0*/  NOP ;  /* 0x0000000000007918 */ /* 0x000fe20000000000 */
.L_x_56:
[----:B--2---:R-:W-:Y:S05]  /*18f0*/  BSYNC.RECONVERGENT B3 ;  /* 0x0000000000037941 */ /* 0x004fea0003800200 */
.L_x_55:
[----:B------:R-:W-:Y:S05]  /*1900*/  @!P0 BRA `(.L_x_57) ;  /* 0x0000000400c88947 */ /* 0x000fea0003800000 */
[----:B---34-:R-:W-:Y:S01]  /*1910*/  BAR.SYNC.DEFER_BLOCKING 0x0 ;  /* 0x0000000000007b1d */ /* 0x018fe20000010000 */
[----:B------:R-:W-:Y:S01]  /*1920*/  @!P3 IMAD.MOV.U32 R2, RZ, RZ, 0x1000 ;  /* 0x00001000ff02b424 */ /* 0x000fe200078e00ff */
[----:B------:R-:W-:Y:S02]  /*1930*/  ELECT P1, URZ, PT ;  /* 0x0000000000ff782f */ /* 0x000fe40003820000 */
[----:B------:R-:W-:Y:S02]  /*1940*/  ELECT P0, URZ, PT ;  /* 0x0000000000ff782f */ /* 0x000fe40003800000 */
[C---:B------:R-:W-:Y:S01]  /*1950*/  ISETP.LT.U32.AND P1, PT, R20.reuse, 0x20, P1 ;  /* 0x000000201400780c */ /* 0x040fe20000f21070 */
[----:B------:R-:W-:Y:S01]  /*1960*/  UMOV UR11, UR15 ;  /* 0x0000000f000b7c82 */ /* 0x000fe20008000000 */
[----:B------:R-:W-:Y:S01]  /*1970*/  ISETP.LT.U32.AND P0, PT, R20, 0x20, P0 ;  /* 0x000000201400780c */ /* 0x000fe20000701070 */
[----:B------:R-:W-:-:S10]  /*1980*/  UIADD3 UR16, UPT, UPT, UR8, 0x1800, URZ ;  /* 0x0000180008107890 */ /* 0x000fd4000fffe0ff */
[----:B------:R-:W-:Y:S01]  /*1990*/  VOTEU.ANY UP0, P1 ;  /* 0x0000000000ff7886 */ /* 0x000fe20000800100 */
[----:B------:R-:W-:Y:S01]  /*19a0*/  VOTEU.ANY UP2, P1 ;  /* 0x0000000000ff7886 */ /* 0x000fe20000840100 */
[----:B------:R-:W-:Y:S01]  /*19b0*/  VOTEU.ANY UP1, P0 ;  /* 0x0000000000ff7886 */ /* 0x000fe20000020100 */
[----:B------:R-:W-:Y:S01]  /*19c0*/  VOTEU.ANY UP3, P0 ;  /* 0x0000000000ff7886 */ /* 0x000fe20000060100 */
[----:B------:R2:W-:Y:S01]  /*19d0*/  @!P3 SYNCS.ARRIVE.TRANS64 RZ, [UR8+0x3000], R2 ;  /* 0x00300002ffffb9a7 */ /* 0x0005e20008000008 */
[----:B------:R3:W-:Y:S06]  /*19e0*/  MEMBAR.ALL.CTA ;  /* 0x0000000000007992 */ /* 0x0007ec0000008000 */
[----:B---3--:R-:W3:Y:S01]  /*19f0*/  FENCE.VIEW.ASYNC.S ;  /* 0x00000000000073c6 */ /* 0x008ee20000000000 */
[----:B------:R-:W-:Y:S01]  /*1a00*/  @UP0 UIADD3 UR9, UPT, UPT, UR8, 0x3000, URZ ;  /* 0x0000300008090890 */ /* 0x000fe2000fffe0ff */
[----:B------:R-:W-:Y:S01]  /*1a10*/  @UP0 UMOV UR10, URZ ;  /* 0x000000ff000a0c82 */ /* 0x000fe20008000000 */
[----:B------:R-:W-:Y:S01]  /*1a20*/  @UP1 UIADD3 UR17, UPT, UPT, UR8, 0x3000, URZ ;  /* 0x0000300008111890 */ /* 0x000fe2000fffe0ff */
[----:B------:R-:W-:Y:S01]  /*1a30*/  @UP1 UMOV UR19, URZ ;  /* 0x000000ff00131c82 */ /* 0x000fe20008000000 */
[----:B------:R-:W-:Y:S01]  /*1a40*/  UISETP.NE.U32.AND UP0, UPT, UR22, URZ, UPT ;  /* 0x000000ff1600728c */ /* 0x000fe2000bf05070 */
[----:B---3--:R-:W-:Y:S06]  /*1a50*/  BAR.SYNC.DEFER_BLOCKING 0x0 ;  /* 0x0000000000007b1d */ /* 0x008fec0000010000 */
[----:B------:R2:W-:Y:S02]  /*1a60*/  @UP2 UTMALDG.2D [UR8], [UR24] ;  /* 0x00000008180025b4 */ /* 0x0005e40008008000 */
[----:B------:R-:W-:Y:S06]  /*1a70*/  BAR.SYNC.DEFER_BLOCKING 0x0 ;  /* 0x0000000000007b1d */ /* 0x000fec0000010000 */
[----:B------:R2:W-:Y:S02]  /*1a80*/  @UP3 UTMALDG.2D [UR16], [UR26] ;  /* 0x000000101a0035b4 */ /* 0x0005e40008008000 */
[----:B------:R-:W-:Y:S06]  /*1a90*/  BAR.SYNC.DEFER_BLOCKING 0x0 ;  /* 0x0000000000007b1d */ /* 0x000fec0000010000 */
[----:B------:R-:W3:Y:S02]  /*1aa0*/  SYNCS.PHASECHK.TRANS64.TRYWAIT P0, [UR8+0x3000], RZ ;  /* 0x003000ffff0075a7 */ /* 0x000ee40008001108 */
[----:B--23--:R-:W-:Y:S05]  /*1ab0*/  @!P0 BRA `(.L_x_58) ;  /* 0x0000000800f88947 */ /* 0x00cfea0003800000 */
.L_x_74:
[----:B------:R-:W-:Y:S05]  /*1ac0*/  BRA.U UP0, `(.L_x_59) ;  /* 0x0000000100287547 */ /* 0x000fea000b800000 */
[----:B------:R-:W-:Y:S02]  /*1ad0*/  USHF.R.U32.HI UR4, URZ, 0x4, UR8 ;  /* 0x00000004ff047899 */ /* 0x000fe40008011608 */
[----:B------:R-:W-:Y:S02]  /*1ae0*/  USHF.R.U32.HI UR6, URZ, 0x4, UR16 ;  /* 0x00000004ff067899 */ /* 0x000fe40008011610 */
[----:B------:R-:W-:Y:S02]  /*1af0*/  USGXT.U32 UR4, UR4, 0xe ;  /* 0x0000000e0404789a */ /* 0x000fe40008000000 */
[----:B------:R-:W-:Y:S01]  /*1b00*/  USGXT.U32 UR6, UR6, 0xe ;  /* 0x0000000e0606789a */ /* 0x000fe20008000000 */
[----:B------:R-:W-:Y:S01]  /*1b10*/  UMOV UR10, 0x0 ;  /* 0x00000000000a7882 */ /* 0x000fe20000000000 */
[----:B------:R-:W-:Y:S01]  /*1b20*/  UMOV UR11, 0x4110010 ;  /* 0x04110010000b7882 */ /* 0x000fe20000000000 */
[----:B------:R-:W-:Y:S01]  /*1b30*/  UMOV UR5, 0xc0004010 ;  /* 0xc000401000057882 */ /* 0x000fe20000000000 */
[----:B------:R-:W-:-:S05]  /*1b40*/  UMOV UR7, 0x80004020 ;  /* 0x8000402000077882 */ /* 0x000fca0000000000 */
[----:B------:R2:W-:Y:S01]  /*1b50*/  UTCQMMA gdesc[UR4], gdesc[UR6], tmem[UR23], tmem[UR10], idesc[UR11], !UPT ;  /* 0x00ff0a06040075ea */ /* 0x0005e2000f800317 */
[----:B------:R-:W-:Y:S02]  /*1b60*/  NOP ;  /* 0x0000000000007918 */ /* 0x000fe40000000000 */
.L_x_59:
[----:B------:R-:W-:Y:S01]  /*1b70*/  ELECT P0, URZ, PT ;  /* 0x0000000000ff782f */ /* 0x000fe20003800000 */
[----:B--2---:R-:W-:Y:S01]  /*1b80*/  UMOV UR4, UR12 ;  /* 0x0000000c00047c82 */ /* 0x004fe20008000000 */
[----:B------:R-:W-:Y:S02]  /*1b90*/  UMOV UR5, URZ ;  /* 0x000000ff00057c82 */ /* 0x000fe40008000000 */
[----:B------:R-:W-:-:S13]  /*1ba0*/  ISETP.LT.U32.AND P0, PT, R20, 0x20, P0 ;  /* 0x000000201400780c */ /* 0x000fda0000701070 */
[----:B------:R-:W-:Y:S01]  /*1bb0*/  VOTEU.ANY UP0, P0 ;  /* 0x0000000000ff7886 */ /* 0x000fe20000000100 */
[----:B------:R-:W-:Y:S01]  /*1bc0*/  VOTEU.ANY UP1, P0 ;  /* 0x0000000000ff7886 */ /* 0x000fe20000020100 */
[----:B------:R-:W-:-:S03]  /*1bd0*/  ISETP.GE.U32.AND P0, PT, R8, 0x21, PT ;  /* 0x000000210800780c */ /* 0x000fc60003f06070 */
[----:B------:R-:W-:Y:S02]  /*1be0*/  @UP0 UMOV UR4, UR4 ;  /* 0x0000000400040c82 */ /* 0x000fe40008000000 */
[----:B------:R2:W-:Y:S01]  /*1bf0*/  @UP1 UTCBAR [UR4], URZ ;  /* 0x000000ff040013e9 */ /* 0x0005e200080000ff */
[----:B------:R-:W-:Y:S06]  /*1c00*/  BAR.SYNC.DEFER_BLOCKING 0x0 ;  /* 0x0000000000007b1d */ /* 0x000fec0000010000 */
[----:B------:R-:W3:Y:S02]  /*1c10*/  SYNCS.PHASECHK.TRANS64.TRYWAIT P1, [UR8+0x3020], RZ ;  /* 0x003020ffff0075a7 */ /* 0x000ee40008021108 */
[----:B--23--:R-:W-:Y:S05]  /*1c20*/  @!P1 BRA `(.L_x_60) ;  /* 0x0000000800a89947 */ /* 0x00cfea0003800000 */
.L_x_75:
[----:B------:R-:W-:Y:S01]  /*1c30*/  UMOV UR4, URZ ;  /* 0x000000ff00047c82 */ /* 0x000fe20008000000 */
[----:B------:R-:W-:Y:S05]  /*1c40*/  @!P0 BRA `(.L_x_57) ;  /* 0x0000000000f88947 */ /* 0x000fea0003800000 */
[----:B------:R-:W2:Y:S01]  /*1c50*/  LDCU UR28, c[0x0][0x3a0] ;  /* 0x00007400ff1c77ac */ /* 0x000ea20008000800 */
[----:B------:R-:W-:Y:S01]  /*1c60*/  UMOV UR5, 0x1 ;  /* 0x0000000100057882 */ /* 0x000fe20000000000 */
[----:B------:R-:W-:-:S05]  /*1c70*/  UMOV UR14, 0x20 ;  /* 0x00000020000e7882 */ /* 0x000fca0000000000 */
.L_x_64:
[----:B------:R-:W-:Y:S01]  /*1c80*/  BAR.SYNC.DEFER_BLOCKING 0x0 ;  /* 0x0000000000007b1d */ /* 0x000fe20000010000 */
[----:B------:R-:W-:Y:S01]  /*1c90*/  ULEA UR9, UR5, UR8, 0x3 ;  /* 0x0000000805097291 */ /* 0x000fe2000f8e18ff */
[----:B------:R-:W-:Y:S01]  /*1ca0*/  @!P3 IMAD.MOV.U32 R2, RZ, RZ, 0x1000 ;  /* 0x00001000ff02b424 */ /* 0x000fe200078e00ff */
[----:B------:R-:W-:Y:S01]  /*1cb0*/  ELECT P1, URZ, PT ;  /* 0x0000000000ff782f */ /* 0x000fe20003820000 */
[----:B------:R-:W-:-:S03]  /*1cc0*/  ULEA UR12, UR5, UR8, 0xb ;  /* 0x00000008050c7291 */ /* 0x000fc6000f8e58ff */
[----:B------:R-:W-:Y:S02]  /*1cd0*/  ISETP.LT.U32.AND P1, PT, R20, 0x20, P1 ;  /* 0x000000201400780c */ /* 0x000fe40000f21070 */
[----:B------:R-:W-:Y:S01]  /*1ce0*/  ELECT P0, URZ, PT ;  /* 0x0000000000ff782f */ /* 0x000fe20003800000 */
[----:B------:R-:W-:-:S03]  /*1cf0*/  UIADD3 UR16, UPT, UPT, UR12, 0x1800, URZ ;  /* 0x000018000c107890 */ /* 0x000fc6000fffe0ff */
[----:B------:R-:W-:Y:S01]  /*1d00*/  ISETP.LT.U32.AND P0, PT, R20, 0x20, P0 ;  /* 0x000000201400780c */ /* 0x000fe20000701070 */
[----:B------:R-:W-:Y:S01]  /*1d10*/  UMOV UR19, UR14 ;  /* 0x0000000e00137c82 */ /* 0x000fe20008000000 */
[----:B------:R-:W-:-:S05]  /*1d20*/  USHF.L.U32 UR6, UR4, 0x1f, URZ ;  /* 0x0000001f04067899 */ /* 0x000fca00080006ff */
[----:B------:R-:W-:Y:S01]  /*1d30*/  VOTEU.ANY UP0, P1 ;  /* 0x0000000000ff7886 */ /* 0x000fe20000800100 */
[----:B------:R3:W-:Y:S01]  /*1d40*/  @!P3 SYNCS.ARRIVE.TRANS64 RZ, [UR9+0x3000], R2 ;  /* 0x00300002ffffb9a7 */ /* 0x0007e20008000009 */
[----:B------:R4:W-:Y:S06]  /*1d50*/  MEMBAR.ALL.CTA ;  /* 0x0000000000007992 */ /* 0x0009ec0000008000 */
[----:B----4-:R-:W4:Y:S01]  /*1d60*/  FENCE.VIEW.ASYNC.S ;  /* 0x00000000000073c6 */ /* 0x010f220000000000 */
[----:B------:R-:W-:Y:S01]  /*1d70*/  @UP0 UIADD3 UR13, UPT, UPT, UR9, 0x3000, URZ ;  /* 0x00003000090d0890 */ /* 0x000fe2000fffe0ff */
[----:B----4-:R-:W-:Y:S01]  /*1d80*/  VOTEU.ANY UP0, P1 ;  /* 0x0000000000ff7886 */ /* 0x010fe20000800100 */
[----:B------:R-:W-:Y:S01]  /*1d90*/  VOTEU.ANY UP1, P0 ;  /* 0x0000000000ff7886 */ /* 0x000fe20000020100 */
[----:B---3--:R-:W-:-:S04]  /*1da0*/  IMAD.U32 R2, RZ, RZ, UR6 ;  /* 0x00000006ff027e24 */ /* 0x008fc8000f8e00ff */
[----:B------:R-:W-:Y:S01]  /*1db0*/  @UP1 UIADD3 UR17, UPT, UPT, UR9, 0x3000, URZ ;  /* 0x0000300009111890 */ /* 0x000fe2000fffe0ff */
[----:B------:R-:W-:Y:S01]  /*1dc0*/  VOTEU.ANY UP1, P0 ;  /* 0x0000000000ff7886 */ /* 0x000fe20000020100 */
[----:B------:R-:W-:Y:S06]  /*1dd0*/  BAR.SYNC.DEFER_BLOCKING 0x0 ;  /* 0x0000000000007b1d */ /* 0x000fec0000010000 */
[----:B------:R3:W-:Y:S01]  /*1de0*/  @UP0 UTMALDG.2D [UR12], [UR24] ;  /* 0x0000000c180005b4 */ /* 0x0007e20008008000 */
[----:B------:R-:W-:Y:S01]  /*1df0*/  UISETP.NE.U32.AND UP0, UPT, UR22, URZ, UPT ;  /* 0x000000ff1600728c */ /* 0x000fe2000bf05070 */
[----:B------:R-:W-:Y:S06]  /*1e00*/  BAR.SYNC.DEFER_BLOCKING 0x0 ;  /* 0x0000000000007b1d */ /* 0x000fec0000010000 */
[----:B------:R3:W-:Y:S02]  /*1e10*/  @UP1 UTMALDG.2D [UR16], [UR26] ;  /* 0x000000101a0015b4 */ /* 0x0007e40008008000 */
[----:B------:R-:W-:Y:S06]  /*1e20*/  BAR.SYNC.DEFER_BLOCKING 0x0 ;  /* 0x0000000000007b1d */ /* 0x000fec0000010000 */
[----:B------:R-:W4:Y:S02]  /*1e30*/  SYNCS.PHASECHK.TRANS64.TRYWAIT P0, [UR9+0x3000], R2 ;  /* 0x00300002ff0075a7 */ /* 0x000f240008001109 */
[----:B---34-:R-:W-:Y:S05]  /*1e40*/  @!P0 BRA `(.L_x_61) ;  /* 0x00000008002c8947 */ /* 0x018fea0003800000 */
.L_x_76:
        /* <DEDUP_REMOVED lines=9> */
[----:B------:R3:W-:Y:S01]  /*1ee0*/  UTCQMMA gdesc[UR6], gdesc[UR10], tmem[UR23], tmem[UR12], idesc[UR13], UPT ;  /* 0x00ff0c0a060075ea */ /* 0x0007e2000b800317 */
[----:B------:R-:W-:Y:S02]  /*1ef0*/  NOP ;  /* 0x0000000000007918 */ /* 0x000fe40000000000 */
.L_x_62:
[----:B------:R-:W-:Y:S01]  /*1f00*/  ELECT P0, URZ, PT ;  /* 0x0000000000ff782f */ /* 0x000fe20003800000 */
[----:B---3--:R-:W-:-:S03]  /*1f10*/  UIADD3 UR6, UPT, UPT, UR9, 0x3020, URZ ;  /* 0x0000302009067890 */ /* 0x008fc6000fffe0ff */
[----:B------:R-:W-:Y:S01]  /*1f20*/  ISETP.LT.U32.AND P0, PT, R20, 0x20, P0 ;  /* 0x000000201400780c */ /* 0x000fe20000701070 */
[----:B------:R-:W-:-:S12]  /*1f30*/  UMOV UR7, URZ ;  /* 0x000000ff00077c82 */ /* 0x000fd80008000000 */
[----:B------:R-:W-:Y:S01]  /*1f40*/  VOTEU.ANY UP0, P0 ;  /* 0x0000000000ff7886 */ /* 0x000fe20000000100 */
[----:B------:R-:W-:-:S04]  /*1f50*/  VOTEU.ANY UP1, P0 ;  /* 0x0000000000ff7886 */ /* 0x000fc80000020100 */
[----:B------:R-:W-:Y:S02]  /*1f60*/  @UP0 UMOV UR6, UR6 ;  /* 0x0000000600060c82 */ /* 0x000fe40008000000 */
[----:B------:R3:W-:Y:S01]  /*1f70*/  @UP1 UTCBAR [UR6], URZ ;  /* 0x000000ff060013e9 */ /* 0x0007e200080000ff */
[----:B------:R-:W-:Y:S06]  /*1f80*/  BAR.SYNC.DEFER_BLOCKING 0x0 ;  /* 0x0000000000007b1d */ /* 0x000fec0000010000 */
[----:B------:R-:W4:Y:S02]  /*1f90*/  SYNCS.PHASECHK.TRANS64.TRYWAIT P0, [UR9+0x3020], R2 ;  /* 0x00302002ff0075a7 */ /* 0x000f240008001109 */
[----:B---34-:R-:W-:Y:S05]  /*1fa0*/  @!P0 BRA `(.L_x_63) ;  /* 0x0000000400e08947 */ /* 0x018fea0003800000 */
.L_x_77:
[----:B------:R-:W-:Y:S02]  /*1fb0*/  UIADD3 UR5, UPT, UPT, UR5, 0x1, URZ ;  /* 0x0000000105057890 */ /* 0x000fe4000fffe0ff */
[----:B------:R-:W-:Y:S02]  /*1fc0*/  UIADD3 UR14, UPT, UPT, UR14, 0x20, URZ ;  /* 0x000000200e0e7890 */ /* 0x000fe4000fffe0ff */
[----:B------:R-:W-:-:S04]  /*1fd0*/  UISETP.NE.U32.AND UP0, UPT, UR5, 0x3, UPT ;  /* 0x000000030500788c */ /* 0x000fc8000bf05070 */
[----:B------:R-:W-:Y:S02]  /*1fe0*/  USEL UR6, URZ, 0x1, UP0 ;  /* 0x00000001ff067887 */ /* 0x000fe40008000000 */
[----:B------:R-:W-:Y:S02]  /*1ff0*/  USEL UR5, UR5, URZ, UP0 ;  /* 0x000000ff05057287 */ /* 0x000fe40008000000 */
[----:B--2---:R-:W-:Y:S02]  /*2000*/  UISETP.GE.AND UP0, UPT, UR14, UR28, UPT ;  /* 0x0000001c0e00728c */ /* 0x004fe4000bf06270 */
[----:B------:R-:W-:-:S07]  /*2010*/  ULOP3.LUT UR4, UR4, UR6, URZ, 0x3c, !UPT ;  /* 0x0000000604047292 */ /* 0x000fce000f8e3cff */
[----:B------:R-:W-:Y:S05]  /*2020*/  BRA.U !UP0, `(.L_x_64) ;  /* 0xfffffffd08147547 */ /* 0x000fea000b83ffff */
.L_x_57:
[----:B---34-:R-:W-:Y:S06]  /*2030*/  BAR.SYNC.DEFER_BLOCKING 0x0 ;  /* 0x0000000000007b1d */ /* 0x018fec0000010000 */
[----:B------:R-:W-:Y:S04]  /*2040*/  BSSY.RECONVERGENT B3, `(.L_x_65) ;  /* 0x0000004000037945 */ /* 0x000fe80003800200 */
[----:B------:R-:W-:Y:S05]  /*2050*/  @P3 BRA `(.L_x_66) ;  /* 0x0000000000083947 */ /* 0x000fea0003800000 */
[----:B------:R-:W2:Y:S02]  /*2060*/  SYNCS.CCTL.IV [UR8+0x3000] ;  /* 0x00300000ff0079b1 */ /* 0x000ea40008000008 */
[----:B--2---:R-:W2:Y:S02]  /*2070*/  SYNCS.CCTL.IV [UR8+0x3020] ;  /* 0x00302000ff0079b1 */ /* 0x004ea40008000008 */
.L_x_66:
[----:B------:R-:W-:Y:S05]  /*2080*/  BSYNC.RECONVERGENT B3 ;  /* 0x0000000000037941 */ /* 0x000fea0003800200 */
.L_x_65:
[----:B--2---:R-:W-:Y:S06]  /*2090*/  BAR.SYNC.DEFER_BLOCKING 0x0 ;  /* 0x0000000000007b1d */ /* 0x004fec0000010000 */
[----:B------:R-:W-:Y:S04]  /*20a0*/  BSSY.RECONVERGENT B3, `(.L_x_67) ;  /* 0x0000004000037945 */ /* 0x000fe80003800200 */
[----:B------:R-:W-:Y:S05]  /*20b0*/  @P3 BRA `(.L_x_68) ;  /* 0x0000000000083947 */ /* 0x000fea0003800000 */
[----:B------:R-:W2:Y:S02]  /*20c0*/  SYNCS.CCTL.IV [UR8+0x3008] ;  /* 0x00300800ff0079b1 */ /* 0x000ea40008000008 */
[----:B--2---:R-:W2:Y:S02]  /*20d0*/  SYNCS.CCTL.IV [UR8+0x3028] ;  /* 0x00302800ff0079b1 */ /* 0x004ea40008000008 */
.L_x_68:
[----:B------:R-:W-:Y:S05]  /*20e0*/  BSYNC.RECONVERGENT B3 ;  /* 0x0000000000037941 */ /* 0x000fea0003800200 */
.L_x_67:
[----:B--2---:R-:W-:Y:S06]  /*20f0*/  BAR.SYNC.DEFER_BLOCKING 0x0 ;  /* 0x0000000000007b1d */ /* 0x004fec0000010000 */
[----:B------:R-:W-:Y:S04]  /*2100*/  BSSY.RECONVERGENT B3, `(.L_x_69) ;  /* 0x0000004000037945 */ /* 0x000fe80003800200 */
[----:B------:R-:W-:Y:S05]  /*2110*/  @P3 BRA `(.L_x_70) ;  /* 0x0000000000083947 */ /* 0x000fea0003800000 */
[----:B------:R-:W2:Y:S02]  /*2120*/  SYNCS.CCTL.IV [UR8+0x3010] ;  /* 0x00301000ff0079b1 */ /* 0x000ea40008000008 */
[----:B--2---:R-:W2:Y:S02]  /*2130*/  SYNCS.CCTL.IV [UR8+0x3030] ;  /* 0x00303000ff0079b1 */ /* 0x004ea40008000008 */
.L_x_70:
[----:B------:R-:W-:Y:S05]  /*2140*/  BSYNC.RECONVERGENT B3 ;  /* 0x0000000000037941 */ /* 0x000fea0003800200 */
.L_x_69:
[----:B------:R-:W-:Y:S01]  /*2150*/  USHF.L.U32 UR4, UR22, 0x15, URZ ;  /* 0x0000001516047899 */ /* 0x000fe200080006ff */
[----:B------:R-:W-:Y:S01]  /*2160*/  SHF.R.U32.HI R21, RZ, 0x2, R0 ;  /* 0x00000002ff157819 */ /* 0x000fe20000011600 */
[----:B------:R-:W-:Y:S01]  /*2170*/  USHF.L.U32 UR22, UR22, 0x3, URZ ;  /* 0x0000000316167899 */ /* 0x000fe200080006ff */
[C---:B------:R-:W-:Y:S01]  /*2180*/  IMAD.SHL.U32 R2, R0.reuse, 0x20, RZ ;  /* 0x0000002000027824 */ /* 0x040fe200078e00ff */
[----:B------:R-:W-:Y:S01]  /*2190*/  ULOP3.LUT UR4, UR4, 0x600000, URZ, 0xc0, !UPT ;  /* 0x0060000004047892 */ /* 0x000fe2000f8ec0ff */
[----:B------:R-:W-:Y:S01]  /*21a0*/  LOP3.LUT R21, R21, 0x20, RZ, 0xc0, !PT ;  /* 0x0000002015157812 */ /* 0x000fe200078ec0ff */
[----:B------:R-:W-:Y:S01]  /*21b0*/  ULOP3.LUT UR22, UR22, 0x20, URZ, 0xc0, !UPT ;  /* 0x0000002016167892 */ /* 0x000fe2000f8ec0ff */
[----:B------:R-:W-:Y:S01]  /*21c0*/  IMAD.SHL.U32 R3, R0, 0x8, RZ ;  /* 0x0000000800037824 */ /* 0x000fe200078e00ff */
[----:B------:R-:W-:Y:S02]  /*21d0*/  LOP3.LUT R2, R2, 0xc00, RZ, 0xc0, !PT ;  /* 0x00000c0002027812 */ /* 0x000fe400078ec0ff */
[----:B------:R-:W-:-:S02]  /*21e0*/  ELECT P0, URZ, PT ;  /* 0x0000000000ff782f */ /* 0x000fc40003800000 */
[----:B------:R-:W-:Y:S01]  /*21f0*/  LOP3.LUT R21, R21, 0x10, R0, 0xf8, !PT ;  /* 0x0000001015157812 */ /* 0x000fe200078ef800 */
[----:B------:R-:W-:Y:S01]  /*2200*/  UIADD3 UR4, UPT, UPT, UR22, UR4, UR23 ;  /* 0x0000000416047290 */ /* 0x000fe2000fffe017 */
[----:B------:R-:W-:Y:S01]  /*2210*/  IMAD.SHL.U32 R0, R0, 0x40, RZ ;  /* 0x0000004000007824 */ /* 0x000fe200078e00ff */
[----:B------:R-:W-:Y:S01]  /*2220*/  LOP3.LUT R2, R2, 0x30, R3, 0xf8, !PT ;  /* 0x0000003002027812 */ /* 0x000fe200078ef803 */
[----:B------:R-:W-:Y:S01]  /*2230*/  UMOV UR9, UR18 ;  /* 0x0000001200097c82 */ /* 0x000fe20008000000 */
[----:B------:R-:W-:Y:S01]  /*2240*/  ISETP.LT.U32.AND P0, PT, R20, 0x20, P0 ;  /* 0x000000201400780c */ /* 0x000fe20000701070 */
[----:B------:R-:W-:Y:S01]  /*2250*/  UMOV UR10, UR15 ;  /* 0x0000000f000a7c82 */ /* 0x000fe20008000000 */
[----:B------:R-:W-:Y:S02]  /*2260*/  LOP3.LUT R21, R2, R21, RZ, 0x3c, !PT ;  /* 0x0000001502157212 */ /* 0x000fe400078e3cff */
[----:B------:R-:W-:Y:S01]  /*2270*/  LOP3.LUT R0, R0, 0x3c0, RZ, 0xc0, !PT ;  /* 0x000003c000007812 */ /* 0x000fe200078ec0ff */
[----:B-----5:R-:W-:Y:S01]  /*2280*/  LDTM.16dp32bit_t0_t15.x16 R4, tmem[UR4] ;  /* 0x00000004000479ee */ /* 0x020fe20008a00000 */
[----:B------:R-:W3:Y:S01]  /*2290*/  LDTM.16dp32bit_t16_t31.x16 R4, tmem[UR4+0x10] ;  /* 0x00001004000479ee */ /* 0x000ee20008a20000 */
[----:B------:R-:W-:Y:S01]  /*22a0*/  NOP ;  /* 0x0000000000007918 */ /* 0x000fe20000000000 */
[----:B------:R-:W-:-:S05]  /*22b0*/  IADD3 R0, PT, PT, R21, UR8, R0 ;  /* 0x0000000815007c10 */ /* 0x000fca000fffe000 */
[----:B---3--:R-:W-:Y:S01]  /*22c0*/  VOTEU.ANY UP1, P0 ;  /* 0x0000000000ff7886 */ /* 0x008fe20000020100 */
[----:B------:R-:W-:Y:S01]  /*22d0*/  VOTEU.ANY UP0, P0 ;  /* 0x0000000000ff7886 */ /* 0x000fe20000000100 */
[----:B------:R-:W-:Y:S02]  /*22e0*/  F2FP.SATFINITE.E4M3.F32.PACK_AB_MERGE_C R6, R7, R6, RZ ;  /* 0x000000060706723e */ /* 0x000fe400048070ff */
[----:B------:R-:W-:Y:S02]  /*22f0*/  F2FP.SATFINITE.E4M3.F32.PACK_AB_MERGE_C R10, R11, R10, RZ ;  /* 0x0000000a0b0a723e */ /* 0x000fe400048070ff */
[----:B------:R-:W-:Y:S02]  /*2300*/  F2FP.SATFINITE.E4M3.F32.PACK_AB_MERGE_C R14, R15, R14, RZ ;  /* 0x0000000e0f0e723e */ /* 0x000fe400048070ff */
[----:B------:R-:W-:Y:S02]  /*2310*/  F2FP.SATFINITE.E4M3.F32.PACK_AB_MERGE_C R18, R19, R18, RZ ;  /* 0x000000121312723e */ /* 0x000fe400048070ff */
[----:B------:R-:W-:-:S02]  /*2320*/  F2FP.SATFINITE.E4M3.F32.PACK_AB_MERGE_C R4, R5, R4, R6 ;  /* 0x000000040504723e */ /* 0x000fc40004807006 */
[----:B------:R-:W-:Y:S02]  /*2330*/  F2FP.SATFINITE.E4M3.F32.PACK_AB_MERGE_C R5, R9, R8, R10 ;  /* 0x000000080905723e */ /* 0x000fe4000480700a */
[----:B------:R-:W-:Y:S02]  /*2340*/  F2FP.SATFINITE.E4M3.F32.PACK_AB_MERGE_C R6, R13, R12, R14 ;  /* 0x0000000c0d06723e */ /* 0x000fe4000480700e */
[----:B------:R-:W-:-:S05]  /*2350*/  F2FP.SATFINITE.E4M3.F32.PACK_AB_MERGE_C R7, R17, R16, R18 ;  /* 0x000000101107723e */ /* 0x000fca0004807012 */
[----:B--2---:R2:W-:Y:S01]  /*2360*/  STS.128 [R0], R4 ;  /* 0x0000000400007388 */ /* 0x0045e20000000c00 */
[----:B------:R3:W-:Y:S06]  /*2370*/  MEMBAR.ALL.CTA ;  /* 0x0000000000007992 */ /* 0x0007ec0000008000 */
[----:B---3--:R-:W3:Y:S02]  /*2380*/  FENCE.VIEW.ASYNC.S ;  /* 0x00000000000073c6 */ /* 0x008ee40000000000 */
[----:B---3--:R-:W-:Y:S06]  /*2390*/  BAR.SYNC.DEFER_BLOCKING 0x0 ;  /* 0x0000000000007b1d */ /* 0x008fec0000010000 */
[----:B------:R2:W-:Y:S01]  /*23a0*/  @UP1 UTMASTG.2D [UR8], [UR20] ;  /* 0x00000008140013b5 */ /* 0x0005e20008008000 */
[----:B------:R0:W-:Y:S01]  /*23b0*/  UTMACMDFLUSH ;  /* 0x00000000000079b7 */ /* 0x0001e20000000000 */
[----:B------:R-:W-:-:S04]  /*23c0*/  DEPBAR.LE SB0, 0x0 ;  /* 0x000080000000791a */ /* 0x000fc80000000000 */
[----:B------:R-:W-:Y:S08]  /*23d0*/  BAR.SYNC.DEFER_BLOCKING 0x0 ;  /* 0x0000000000007b1d */ /* 0x000ff00000010000 */
[----:B------:R-:W-:Y:S06]  /*23e0*/  BAR.SYNC.DEFER_BLOCKING 0x0 ;  /* 0x0000000000007b1d */ /* 0x000fec0000010000 */
[----:B--2---:R-:W-:Y:S05]  /*23f0*/  @P2 BRA `(.L_x_71) ;  /* 0x0000000000a02947 */ /* 0x004fea0003800000 */
[----:B------:R-:W2:Y:S01]  /*2400*/  S2UR UR5, SR_CgaCtaId ;  /* 0x00000000000579c3 */ /* 0x000ea20000008800 */
[----:B------:R-:W-:Y:S01]  /*2410*/  NOP ;  /* 0x0000000000007918 */ /* 0x000fe20000000000 */
[----:B------:R-:W-:Y:S01]  /*2420*/  UMOV UR4, 0x50 ;  /* 0x0000005000047882 */ /* 0x000fe20000000000 */
[----:B------:R-:W-:Y:S02]  /*2430*/  IMAD.U32 R0, RZ, RZ, UR23 ;  /* 0x00000017ff007e24 */ /* 0x000fe4000f8e00ff */
[----:B------:R-:W-:Y:S02]  /*2440*/  IMAD.MOV.U32 R3, RZ, RZ, 0x3 ;  /* 0x00000003ff037424 */ /* 0x000fe400078e00ff */
[----:B------:R-:W-:Y:S01]  /*2450*/  IMAD.MOV.U32 R7, RZ, RZ, 0x1 ;  /* 0x00000001ff077424 */ /* 0x000fe200078e00ff */
[----:B------:R-:W-:-:S04]  /*2460*/  LOP3.LUT R0, R0, 0xffff, RZ, 0xc0, !PT ;  /* 0x0000ffff00007812 */ /* 0x000fc800078ec0ff */
[----:B------:R-:W-:-:S05]  /*2470*/  SHF.R.U32.HI R0, RZ, 0x5, R0 ;  /* 0x00000005ff007819 */ /* 0x000fca0000011600 */
[----:B------:R-:W-:Y:S01]  /*2480*/  VIADD R2, R0, 0x10 ;  /* 0x0000001000027836 */ /* 0x000fe20000000000 */
[----:B------:R-:W-:Y:S01]  /*2490*/  SHF.L.U32 R0, R3, R0, RZ ;  /* 0x0000000003007219 */ /* 0x000fe200000006ff */
[----:B--2---:R-:W-:-:S03]  /*24a0*/  ULEA UR6, UR5, UR4, 0x18 ;  /* 0x0000000405067291 */ /* 0x004fc6000f8ec0ff */
[----:B------:R-:W-:-:S04]  /*24b0*/  SHF.L.U32 R3, R7, R2, RZ ;  /* 0x0000000207037219 */ /* 0x000fc800000006ff */
[----:B------:R-:W-:Y:S02]  /*24c0*/  LOP3.LUT R0, R3, R0, RZ, 0xfc, !PT ;  /* 0x0000000003007212 */ /* 0x000fe400078efcff */
[----:B------:R-:W2:Y:S02]  /*24d0*/  LDS R5, [UR6] ;  /* 0x00000006ff057984 */ /* 0x000ea40008000800 */
[C---:B------:R-:W-:Y:S02]  /*24e0*/  LOP3.LUT R2, R0.reuse, 0xffff, RZ, 0xc0, !PT ;  /* 0x0000ffff00027812 */ /* 0x040fe400078ec0ff */
[----:B--2---:R-:W-:-:S04]  /*24f0*/  LOP3.LUT R3, R0, 0xffff, R5, 0x80, !PT ;  /* 0x0000ffff00037812 */ /* 0x004fc800078e8005 */
[----:B------:R-:W-:-:S13]  /*2500*/  ISETP.NE.AND P0, PT, R3, R2, PT ;  /* 0x000000020300720c */ /* 0x000fda0003f05270 */
[----:B------:R-:W-:Y:S05]  /*2510*/  @P0 BRA `(.L_x_72) ;  /* 0x0000000000500947 */ /* 0x000fea0003800000 */
[----:B------:R-:W-:Y:S02]  /*2520*/  SHF.R.U32.HI R5, RZ, 0x10, R5 ;  /* 0x00000010ff057819 */ /* 0x000fe40000011605 */
[----:B------:R-:W-:-:S04]  /*2530*/  SHF.R.U32.HI R2, RZ, 0x10, R0 ;  /* 0x00000010ff027819 */ /* 0x000fc80000011600 */
[----:B------:R-:W-:-:S04]  /*2540*/  LOP3.LUT R5, R5, R2, RZ, 0xc0, !PT ;  /* 0x0000000205057212 */ /* 0x000fc800078ec0ff */
[----:B------:R-:W-:-:S13]  /*2550*/  ISETP.NE.AND P0, PT, R5, R2, PT ;  /* 0x000000020500720c */ /* 0x000fda0003f05270 */
[----:B------:R-:W-:Y:S05]  /*2560*/  @P0 BRA `(.L_x_73) ;  /* 0x0000000000300947 */ /* 0x000fea0003800000 */
[----:B------:R-:W-:Y:S01]  /*2570*/  R2UR UR4, R0 ;  /* 0x00000000000472ca */ /* 0x000fe200000e0000 */
[----:B------:R-:W-:Y:S01]  /*2580*/  VOTEU.ANY UR5, UPT, PT ;  /* 0x0000000000057886 */ /* 0x000fe200038e0100 */
[----:B------:R-:W2:Y:S01]  /*2590*/  S2R R0, SR_LANEID ;  /* 0x0000000000007919 */ /* 0x000ea20000000000 */
[----:B------:R-:W-:-:S10]  /*25a0*/  UFLO.U32 UR5, UR5 ;  /* 0x00000005000572bd */ /* 0x000fd400080e0000 */
[----:B------:R-:W-:-:S06]  /*25b0*/  ULOP3.LUT UR4, URZ, UR4, URZ, 0x33, !UPT ;  /* 0x00000004ff047292 */ /* 0x000fcc000f8e33ff */
[----:B------:R-:W-:-:S04]  /*25c0*/  IMAD.U32 R2, RZ, RZ, UR4 ;  /* 0x00000004ff027e24 */ /* 0x000fc8000f8e00ff */
[----:B------:R-:W3:Y:S02]  /*25d0*/  REDUX UR7, R2 ;  /* 0x00000000020773c4 */ /* 0x000ee40000000000 */
[----:B------:R4:W-:Y:S01]  /*25e0*/  UTCATOMSWS.AND URZ, UR4 ;  /* 0x0000000400ff79e3 */ /* 0x0009e20008000000 */
[----:B--2---:R-:W-:Y:S01]  /*25f0*/  ISETP.EQ.U32.AND P0, PT, R0, UR5, PT ;  /* 0x0000000500007c0c */ /* 0x004fe2000bf02070 */
[----:B---3--:R-:W-:-:S12]  /*2600*/  IMAD.U32 R0, RZ, RZ, UR7 ;  /* 0x00000007ff007e24 */ /* 0x008fd8000f8e00ff */
[----:B------:R4:W-:Y:S01]  /*2610*/  @P0 ATOMS.AND RZ, [UR6], R0 ;  /* 0x00000000ffff098c */ /* 0x0009e2000a800006 */
[----:B------:R-:W-:Y:S05]  /*2620*/  BRA `(.L_x_71) ;  /* 0x0000000000147947 */ /* 0x000fea0003800000 */
.L_x_73:
[----:B------:R-:W-:-:S07]  /*2630*/  MOV R2, 0x2650 ;  /* 0x0000265000027802 */ /* 0x000fce0000000f00 */
[----:B-1----:R-:W-:Y:S05]  /*2640*/  CALL.REL.NOINC `($__internal_0_$__cuda_sm10x_tcgen05_guardrail_trap_col_being_dealloced_not_returned_by_alloc) ;  /* 0x0000000000447944 */ /* 0x002fea0003c00000 */
[----:B------:R-:W-:Y:S05]  /*2650*/  BRA `(.L_x_71) ;  /* 0x0000000000087947 */ /* 0x000fea0003800000 */
.L_x_72:
[----:B------:R-:W-:-:S07]  /*2660*/  MOV R2, 0x2680 ;  /* 0x0000268000027802 */ /* 0x000fce0000000f00 */
[----:B-1----:R-:W-:Y:S05]  /*2670*/  CALL.REL.NOINC `($__internal_2_$__cuda_sm10x_tcgen05_guardrail_trap_unallocated_columns_being_dealloced) ;  /* 0x0000000000507944 */ /* 0x002fea0003c00000 */
.L_x_71:
[----:B------:R-:W-:Y:S01]  /*2680*/  NOP ;  /* 0x0000000000007918 */ /* 0x000fe20000000000 */
[----:B----4-:R-:W-:Y:S05]  /*2690*/  EXIT ;  /* 0x000000000000794d */ /* 0x010fea0003800000 */
.L_x_58:
[----:B------:R-:W2:Y:S02]  /*26a0*/  SYNCS.PHASECHK.TRANS64.TRYWAIT P0, [UR8+0x3000], RZ ;  /* 0x003000ffff0075a7 */ /* 0x000ea40008001108 */
[----:B--2---:R-:W-:Y:S05]  /*26b0*/  @!P0 BRA `(.L_x_58) ;  /* 0xfffffffc00f88947 */ /* 0x004fea000383ffff */
[----:B------:R-:W-:Y:S05]  /*26c0*/  BRA `(.L_x_74) ;  /* 0xfffffff000fc7947 */ /* 0x000fea000383ffff */
.L_x_60:
[----:B------:R-:W2:Y:S02]  /*26d0*/  SYNCS.PHASECHK.TRANS64.TRYWAIT P1, [UR8+0x3020], RZ ;  /* 0x003020ffff0075a7 */ /* 0x000ea40008021108 */
[----:B--2---:R-:W-:Y:S05]  /*26e0*/  @!P1 BRA `(.L_x_60) ;  /* 0xfffffffc00f89947 */ /* 0x004fea000383ffff */
[----:B------:R-:W-:Y:S05]  /*26f0*/  BRA `(.L_x_75) ;  /* 0xfffffff4004c7947 */ /* 0x000fea000383ffff */
.L_x_61:
[----:B------:R-:W3:Y:S02]  /*2700*/  SYNCS.PHASECHK.TRANS64.TRYWAIT P0, [UR9+0x3000], R2 ;  /* 0x00300002ff0075a7 */ /* 0x000ee40008001109 */
[----:B---3--:R-:W-:Y:S05]  /*2710*/  @!P0 BRA `(.L_x_61) ;  /* 0xfffffffc00f88947 */ /* 0x008fea000383ffff */
[----:B------:R-:W-:Y:S05]  /*2720*/  BRA `(.L_x_76) ;  /* 0xfffffff400c87947 */ /* 0x000fea000383ffff */
.L_x_63:
[----:B------:R-:W3:Y:S02]  /*2730*/  SYNCS.PHASECHK.TRANS64.TRYWAIT P0, [UR9+0x3020], R2 ;  /* 0x00302002ff0075a7 */ /* 0x000ee40008001109 */
[----:B---3--:R-:W-:Y:S05]  /*2740*/  @!P0 BRA `(.L_x_63) ;  /* 0xfffffffc00f88947 */ /* 0x008fea000383ffff */
[----:B------:R-:W-:Y:S05]  /*2750*/  BRA `(.L_x_77) ;  /* 0xfffffff800147947 */ /* 0x000fea000383ffff */
        .weak           $__internal_0_$__cuda_sm10x_tcgen05_guardrail_trap_col_being_dealloced_not_returned_by_alloc
        .type           $__internal_0_$__cuda_sm10x_tcgen05_guardrail_trap_col_being_dealloced_not_returned_by_alloc,@function
        .size           $__internal_0_$__cuda_sm10x_tcgen05_guardrail_trap_col_being_dealloced_not_returned_by_alloc,($__internal_1_$__cuda_sm10x_tcgen05_guardrail_trap_phase_invalid_during_alloc - $__internal_0_$__cuda_sm10x_tcgen05_guardrail_trap_col_being_dealloced_not_returned_by_alloc)
$__internal_0_$__cuda_sm10x_tcgen05_guardrail_trap_col_being_dealloced_not_returned_by_alloc:
[----:B------:R-:W-:Y:S05]  /*2760*/  BPT.TRAP 0x1 ;  /* 0x000000040000795c */ /* 0x000fea0000300000 */
[----:B------:R-:W-:-:S04]  /*2770*/  IMAD.MOV.U32 R3, RZ, RZ, 0x0 ;  /* 0x00000000ff037424 */ /* 0x000fc800078e00ff */
[----:B------:R-:W-:Y:S05]  /*2780*/  RET.REL.NODEC R2 `(gluon_tcgen05) ;  /* 0xffffffd8021c7950 */ /* 0x000fea0003c3ffff */
        .weak           $__internal_1_$__cuda_sm10x_tcgen05_guardrail_trap_phase_invalid_during_alloc
        .type           $__internal_1_$__cuda_sm10x_tcgen05_guardrail_trap_phase_invalid_during_alloc,@function
        .size           $__internal_1_$__cuda_sm10x_tcgen05_guardrail_trap_phase_invalid_during_alloc,($__internal_2_$__cuda_sm10x_tcgen05_guardrail_trap_unallocated_columns_being_dealloced - $__internal_1_$__cuda_sm10x_tcgen05_guardrail_trap_phase_invalid_during_alloc)
$__internal_1_$__cuda_sm10x_tcgen05_guardrail_trap_phase_invalid_during_alloc:
[----:B------:R-:W-:Y:S05]  /*2790*/  BPT.TRAP 0x1 ;  /* 0x000000040000795c */ /* 0x000fea0000300000 */
[----:B------:R-:W-:-:S04]  /*27a0*/  IMAD.MOV.U32 R3, RZ, RZ, 0x0 ;  /* 0x00000000ff037424 */ /* 0x000fc800078e00ff */
[----:B------:R-:W-:Y:S05]  /*27b0*/  RET.REL.NODEC R2 `(gluon_tcgen05) ;  /* 0xffffffd802107950 */ /* 0x000fea0003c3ffff */
        .weak           $__internal_2_$__cuda_sm10x_tcgen05_guardrail_trap_unallocated_columns_being_dealloced
        .type           $__internal_2_$__cuda_sm10x_tcgen05_guardrail_trap_unallocated_columns_being_dealloced,@function
        .size           $__internal_2_$__cuda_sm10x_tcgen05_guardrail_trap_unallocated_columns_being_dealloced,(.L_x_81 - $__internal_2_$__cuda_sm10x_tcgen05_guardrail_trap_unallocated_columns_being_dealloced)
$__internal_2_$__cuda_sm10x_tcgen05_guardrail_trap_unallocated_columns_being_dealloced:
[----:B------:R-:W-:Y:S05]  /*27c0*/  BPT.TRAP 0x1 ;  /* 0x000000040000795c */ /* 0x000fea0000300000 */
[----:B------:R-:W-:-:S04]  /*27d0*/  IMAD.MOV.U32 R3, RZ, RZ, 0x0 ;  /* 0x00000000ff037424 */ /* 0x000fc800078e00ff */
[----:B------:R-:W-:Y:S05]  /*27e0*/  RET.REL.NODEC R2 `(gluon_tcgen05) ;  /* 0xffffffd802047950 */ /* 0x000fea0003c3ffff */
.L_x_78:
[----:B------:R-:W-:-:S00]  /*27f0*/  BRA `(.L_x_78) ;  /* 0xfffffffc00fc7947 */ /* 0x000fc0000383ffff */
[----:B------:R-:W-:-:S00]  /*2800*/  NOP ;  /* 0x0000000000007918 */ /* 0x000fc00000000000 */
[----:B------:R-:W-:-:S00]  /*2810*/  NOP ;  /* 0x0000000000007918 */ /* 0x000fc00000000000 */
[----:B------:R-:W-:-:S00]  /*2820*/  NOP ;  /* 0x0000000000007918 */ /* 0x000fc00000000000 */
[----:B------:R-:W-:-:S00]  /*2830*/  NOP ;  /* 0x0000000000007918 */ /* 0x000fc00000000000 */
[----:B------:R-:W-:-:S00]  /*2840*/  NOP ;  /* 0x0000000000007918 */ /* 0x000fc00000000000 */
[----:B------:R-:W-:-:S00]  /*2850*/  NOP ;  /* 0x0000000000007918 */ /* 0x000fc00000000000 */
[----:B------:R-:W-:-:S00]  /*2860*/  NOP ;  /* 0x0000000000007918 */ /* 0x000fc00000000000 */
[----:B------:R-:W-:-:S00]  /*2870*/  NOP ;  /* 0x0000000000007918 */ /* 0x000fc00000000000 */
.L_x_81:


//--------------------- .nv.shared.gluon_tcgen05  --------------------------
	.section	.nv.shared.gluon_tcgen05,"aw",@nobits
	.sectionflags	@""
	.align	16
	.zero		1024


//--------------------- .nv.shared.reserved.0     --------------------------
	.section	.nv.shared.reserved.0,"aw",@nobits
	.align	8
	.weak		__nv_reservedSMEM_offset_0_alias
	.size		__nv_reservedSMEM_offset_0_alias, 0, 64
	.other		__nv_reservedSMEM_offset_0_alias,@"STO_CUDA_RESERVED_SHARED STV_DEFAULT"
__nv_reservedSMEM_offset_0_alias:
	.zero		0
.nv.shared.reserved.0:
	.zero		64
	.weak		__nv_reservedSMEM_allocation_phase
	.type		__nv_reservedSMEM_allocation_phase,@object
	.size		__nv_reservedSMEM_allocation_phase,(.L_0 - __nv_reservedSMEM_allocation_phase)
__nv_reservedSMEM_allocation_phase:
	.zero		1
.L_0:
	.zero		7
	.weak		__nv_reservedSMEM_devtool_atexit_pc
	.type		__nv_reservedSMEM_devtool_atexit_pc,@object
	.size		__nv_reservedSMEM_devtool_atexit_pc,(__nv_reservedSMEM_allocation_mask - __nv_reservedSMEM_devtool_atexit_pc)
__nv_reservedSMEM_devtool_atexit_pc:
	.zero		8
	.weak		__nv_reservedSMEM_allocation_mask
	.type		__nv_reservedSMEM_allocation_mask,@object
	.size		__nv_reservedSMEM_allocation_mask,(.L_2 - __nv_reservedSMEM_allocation_mask)
__nv_reservedSMEM_allocation_mask:
	.zero		4
.L_2:


//--------------------- .nv.constant0.gluon_tcgen05 --------------------------
	.section	.nv.constant0.gluon_tcgen05,"a",@progbits
	.sectionflags	@""
	.align	4
.nv.constant0.gluon_tcgen05:
	.zero		976


//--------------------- SYMBOLS --------------------------

	.type		.nv.reservedSmem.offset0,@object
	.size		.nv.reservedSmem.offset0,0x4
	.type		.nv.reservedSmem.cap,@object
	.size		.nv.reservedSmem.cap,0x4
